	.headerflags	@"EF_CUDA_TEXMODE_UNIFIED EF_CUDA_64BIT_ADDRESS EF_CUDA_ACCELERATORS EF_CUDA_SM90 EF_CUDA_VIRTUAL_SM(EF_CUDA_SM90)"
	.elftype	@"ET_EXEC"


//--------------------- .nv.info                  --------------------------
	.section	.nv.info,"",@"SHT_CUDA_INFO"
	.align	4


	//----- nvinfo : EIATTR_REGCOUNT
	.align		4
        /*0000*/ 	.byte	0x04, 0x2f
        /*0002*/ 	.short	(.L_1 - .L_0)
	.align		4
.L_0:
        /*0004*/ 	.word	index@(triton_poi_fused_max_pool2d_with_indices_7)
        /*0008*/ 	.word	0x000000a4


	//----- nvinfo : EIATTR_MIN_STACK_SIZE
	.align		4
.L_1:
        /*000c*/ 	.byte	0x04, 0x12
        /*000e*/ 	.short	(.L_3 - .L_2)
	.align		4
.L_2:
        /*0010*/ 	.word	index@(triton_poi_fused_max_pool2d_with_indices_7)
        /*0014*/ 	.word	0x00000000


	//----- nvinfo : EIATTR_FRAME_SIZE
	.align		4
.L_3:
        /*0018*/ 	.byte	0x04, 0x11
        /*001a*/ 	.short	(.L_5 - .L_4)
	.align		4
.L_4:
        /*001c*/ 	.word	index@(triton_poi_fused_max_pool2d_with_indices_7)
        /*0020*/ 	.word	0x00000000


	//----- nvinfo : EIATTR_MIN_STACK_SIZE
	.align		4
.L_5:
        /*0024*/ 	.byte	0x04, 0x12
        /*0026*/ 	.short	(.L_7 - .L_6)
	.align		4
.L_6:
        /*0028*/ 	.word	index@(triton_poi_fused_max_pool2d_with_indices_7)
        /*002c*/ 	.word	0x00000000
.L_7:


//--------------------- .nv.info.triton_poi_fused_max_pool2d_with_indices_7 --------------------------
	.section	.nv.info.triton_poi_fused_max_pool2d_with_indices_7,"",@"SHT_CUDA_INFO"
	.sectionflags	@""
	.align	4


	//----- nvinfo : EIATTR_CUDA_API_VERSION
	.align		4
        /*0000*/ 	.byte	0x04, 0x37
        /*0002*/ 	.short	(.L_9 - .L_8)
.L_8:
        /*0004*/ 	.word	0x0000007c


	//----- nvinfo : EIATTR_KPARAM_INFO
	.align		4
.L_9:
        /*0008*/ 	.byte	0x04, 0x17
        /*000a*/ 	.short	(.L_11 - .L_10)
.L_10:
        /*000c*/ 	.word	0x00000000
        /*0010*/ 	.short	0x0004
        /*0012*/ 	.short	0x001c
        /*0014*/ 	.byte	0x00, 0xf0, 0x11, 0x00


	//----- nvinfo : EIATTR_KPARAM_INFO
	.align		4
.L_11:
        /*0018*/ 	.byte	0x04, 0x17
        /*001a*/ 	.short	(.L_13 - .L_12)
.L_12:
        /*001c*/ 	.word	0x00000000
        /*0020*/ 	.short	0x0003
        /*0022*/ 	.short	0x0018
        /*0024*/ 	.byte	0x00, 0xf0, 0x11, 0x00


	//----- nvinfo : EIATTR_KPARAM_INFO
	.align		4
.L_13:
        /*0028*/ 	.byte	0x04, 0x17
        /*002a*/ 	.short	(.L_15 - .L_14)
.L_14:
        /*002c*/ 	.word	0x00000000
        /*0030*/ 	.short	0x0002
        /*0032*/ 	.short	0x0010
        /*0034*/ 	.byte	0x00, 0xf4, 0x21, 0x00


	//----- nvinfo : EIATTR_KPARAM_INFO
	.align		4
.L_15:
        /*0038*/ 	.byte	0x04, 0x17
        /*003a*/ 	.short	(.L_17 - .L_16)
.L_16:
        /*003c*/ 	.word	0x00000000
        /*0040*/ 	.short	0x0001
        /*0042*/ 	.short	0x0008
        /*0044*/ 	.byte	0x00, 0xf4, 0x21, 0x00


	//----- nvinfo : EIATTR_KPARAM_INFO
	.align		4
.L_17:
        /*0048*/ 	.byte	0x04, 0x17
        /*004a*/ 	.short	(.L_19 - .L_18)
.L_18:
        /*004c*/ 	.word	0x00000000
        /*0050*/ 	.short	0x0000
        /*0052*/ 	.short	0x0000
        /*0054*/ 	.byte	0x00, 0xf4, 0x21, 0x00


	//----- nvinfo : EIATTR_SPARSE_MMA_MASK
	.align		4
.L_19:
        /*0058*/ 	.byte	0x03, 0x50
        /*005a*/ 	.short	0x0000


	//----- nvinfo : EIATTR_MAXREG_COUNT
	.align		4
        /*005c*/ 	.byte	0x03, 0x1b
        /*005e*/ 	.short	0x00ff


	//----- nvinfo : EIATTR_EXIT_INSTR_OFFSETS
	.align		4
        /*0060*/ 	.byte	0x04, 0x1c
        /*0062*/ 	.short	(.L_21 - .L_20)


	//   ....[0]....
.L_20:
        /*0064*/ 	.word	0x00007590


	//   ....[1]....
        /*0068*/ 	.word	0x000075b0


	//----- nvinfo : EIATTR_REQNTID
	.align		4
.L_21:
        /*006c*/ 	.byte	0x04, 0x10
        /*006e*/ 	.short	(.L_23 - .L_22)
.L_22:
        /*0070*/ 	.word	0x00000100
        /*0074*/ 	.word	0x00000001
        /*0078*/ 	.word	0x00000001


	//----- nvinfo : EIATTR_CBANK_PARAM_SIZE
	.align		4
.L_23:
        /*007c*/ 	.byte	0x03, 0x19
        /*007e*/ 	.short	0x0020


	//----- nvinfo : EIATTR_PARAM_CBANK
	.align		4
        /*0080*/ 	.byte	0x04, 0x0a
        /*0082*/ 	.short	(.L_25 - .L_24)
	.align		4
.L_24:
        /*0084*/ 	.word	index@(.nv.constant0.triton_poi_fused_max_pool2d_with_indices_7)
        /*0088*/ 	.short	0x0210
        /*008a*/ 	.short	0x0020


	//----- nvinfo : EIATTR_SW_WAR
	.align		4
.L_25:
        /*008c*/ 	.byte	0x04, 0x36
        /*008e*/ 	.short	(.L_27 - .L_26)
.L_26:
        /*0090*/ 	.word	0x00000008
.L_27:


//--------------------- .nv.callgraph             --------------------------
	.section	.nv.callgraph,"",@"SHT_CUDA_CALLGRAPH"
	.align	4
	.sectionentsize	8
	.align		4
        /*0000*/ 	.word	0x00000000
	.align		4
        /*0004*/ 	.word	0xffffffff
	.align		4
        /*0008*/ 	.word	0x00000000
	.align		4
        /*000c*/ 	.word	0xfffffffe
	.align		4
        /*0010*/ 	.word	0x00000000
	.align		4
        /*0014*/ 	.word	0xfffffffd
	.align		4
        /*0018*/ 	.word	0x00000000
	.align		4
        /*001c*/ 	.word	0xfffffffc


//--------------------- .text.triton_poi_fused_max_pool2d_with_indices_7 --------------------------
	.section	.text.triton_poi_fused_max_pool2d_with_indices_7,"ax",@progbits
	.sectionflags	@"SHF_BARRIERS=1"
	.align	128
        .global         triton_poi_fused_max_pool2d_with_indices_7
        .type           triton_poi_fused_max_pool2d_with_indices_7,@function
        .size           triton_poi_fused_max_pool2d_with_indices_7,(.L_x_1 - triton_poi_fused_max_pool2d_with_indices_7)
        .other          triton_poi_fused_max_pool2d_with_indices_7,@"STO_CUDA_ENTRY STV_DEFAULT"
triton_poi_fused_max_pool2d_with_indices_7:
.text.triton_poi_fused_max_pool2d_with_indices_7:
[----:B------:R-:W0:Y:S01]  /*0000*/  LDC R1, c[0x0][0x28] ;  /* 0x00000a00ff017b82 */ /* 0x000e220000000800 */
[----:B------:R-:W1:Y:S01]  /*0010*/  S2R R7, SR_TID.X ;  /* 0x0000000000077919 */ /* 0x000e620000002100 */
[----:B------:R-:W-:Y:S01]  /*0020*/  IMAD.MOV.U32 R16, RZ, RZ, RZ ;  /* 0x000000ffff107224 */ /* 0x000fe200078e00ff */
[----:B------:R-:W-:Y:S01]  /*0030*/  ULDC.64 UR6, c[0x0][0x208] ;  /* 0x0000820000067ab9 */ /* 0x000fe20000000a00 */
[----:B------:R-:W1:Y:S01]  /*0040*/  S2R R0, SR_CTAID.X ;  /* 0x0000000000007919 */ /* 0x000e620000002500 */
[----:B------:R-:W2:Y:S01]  /*0050*/  S2R R6, SR_CTAID.Y ;  /* 0x0000000000067919 */ /* 0x000ea20000002600 */
[----:B-1----:R-:W-:-:S04]  /*0060*/  PRMT R5, R7, 0x6540, R0 ;  /* 0x0000654007057816 */ /* 0x002fc80000000000 */
[----:B------:R-:W-:Y:S01]  /*0070*/  SHF.R.S32.HI R2, RZ, 0x1f, R5 ;  /* 0x0000001fff027819 */ /* 0x000fe20000011405 */
[----:B------:R-:W-:Y:S02]  /*0080*/  VIADD R8, R5, 0xfffffff0 ;  /* 0xfffffff005087836 */ /* 0x000fe40000000000 */
[----:B--2---:R-:W-:Y:S01]  /*0090*/  IMAD.SHL.U32 R4, R6, 0x10, RZ ;  /* 0x0000001006047824 */ /* 0x004fe200078e00ff */
[----:B------:R-:W-:Y:S02]  /*00a0*/  LEA.HI R17, R2, R5, RZ, 0x4 ;  /* 0x0000000502117211 */ /* 0x000fe400078f20ff */
[----:B------:R-:W1:Y:S02]  /*00b0*/  LDC.64 R2, c[0x0][0x210] ;  /* 0x00008400ff027b82 */ /* 0x000e640000000a00 */
[----:B------:R-:W-:Y:S02]  /*00c0*/  LOP3.LUT R10, R17, 0xfffffff0, RZ, 0xc0, !PT ;  /* 0xfffffff0110a7812 */ /* 0x000fe400078ec0ff */
[----:B------:R-:W-:-:S03]  /*00d0*/  SHF.R.S32.HI R17, RZ, 0x4, R17 ;  /* 0x00000004ff117819 */ /* 0x000fc60000011411 */
[----:B------:R-:W-:-:S04]  /*00e0*/  IMAD.IADD R10, R5, 0x1, -R10 ;  /* 0x00000001050a7824 */ /* 0x000fc800078e0a0a */
[----:B------:R-:W-:Y:S01]  /*00f0*/  IMAD R9, R17, 0x20, R10 ;  /* 0x0000002011097824 */ /* 0x000fe200078e020a */
[----:B------:R-:W-:-:S03]  /*0100*/  ISETP.GT.AND P1, PT, R10, RZ, PT ;  /* 0x000000ff0a00720c */ /* 0x000fc60003f24270 */
[----:B------:R-:W-:Y:S01]  /*0110*/  IMAD.SHL.U32 R9, R9, 0x2, RZ ;  /* 0x0000000209097824 */ /* 0x000fe200078e00ff */
[----:B------:R-:W-:Y:S02]  /*0120*/  ISETP.LT.U32.AND P4, PT, R8, 0xf0, P1 ;  /* 0x000000f00800780c */ /* 0x000fe40000f81070 */
[----:B------:R-:W-:Y:S01]  /*0130*/  ISETP.GT.AND P0, PT, R10, -0x1, PT ;  /* 0xffffffff0a00780c */ /* 0x000fe20003f04270 */
[----:B------:R-:W-:Y:S01]  /*0140*/  VIADD R29, R9, 0xffffffdf ;  /* 0xffffffdf091d7836 */ /* 0x000fe20000000000 */
[----:B------:R-:W-:Y:S02]  /*0150*/  ISETP.LT.AND P2, PT, R4, 0x100, P4 ;  /* 0x000001000400780c */ /* 0x000fe40002741270 */
[----:B------:R-:W-:Y:S01]  /*0160*/  CS2R R22, SRZ ;  /* 0x0000000000167805 */ /* 0x000fe2000001ff00 */
[----:B------:R-:W-:Y:S01]  /*0170*/  IMAD.MOV.U32 R26, RZ, RZ, RZ ;  /* 0x000000ffff1a7224 */ /* 0x000fe200078e00ff */
[----:B------:R-:W-:Y:S01]  /*0180*/  P2R R38, PR, RZ, 0x2 ;  /* 0x00000002ff267803 */ /* 0x000fe20000000000 */
[----:B------:R-:W-:-:S04]  /*0190*/  IMAD R29, R6, 0x4000, R29 ;  /* 0x00004000061d7824 */ /* 0x000fc800078e021d */
[----:B-1----:R-:W-:-:S05]  /*01a0*/  IMAD.WIDE R12, R29, 0x4, R2 ;  /* 0x000000041d0c7825 */ /* 0x002fca00078e0202 */
[----:B------:R1:W2:Y:S01]  /*01b0*/  @P2 LDG.E.EL R16, desc[UR6][R12.64] ;  /* 0x000000060c102981 */ /* 0x0002a2000c2e1900 */
[----:B------:R-:W-:Y:S01]  /*01c0*/  ISETP.LT.U32.AND P3, PT, R8, 0xf0, P0 ;  /* 0x000000f00800780c */ /* 0x000fe20000761070 */
[C---:B------:R-:W-:Y:S02]  /*01d0*/  VIADD R27, R9.reuse, 0xffffffe0 ;  /* 0xffffffe0091b7836 */ /* 0x040fe40000000000 */
[C---:B------:R-:W-:Y:S01]  /*01e0*/  VIADD R8, R4.reuse, 0x1 ;  /* 0x0000000104087836 */ /* 0x040fe20000000000 */
[----:B------:R-:W-:Y:S01]  /*01f0*/  ISETP.LT.AND P5, PT, R4, 0x100, P3 ;  /* 0x000001000400780c */ /* 0x000fe20001fa1270 */
[----:B------:R-:W-:Y:S02]  /*0200*/  IMAD R27, R6, 0x4000, R27 ;  /* 0x00004000061b7824 */ /* 0x000fe400078e021b */
[----:B------:R-:W-:Y:S01]  /*0210*/  VIADD R25, R9, 0xffffffe1 ;  /* 0xffffffe109197836 */ /* 0x000fe20000000000 */
[----:B------:R-:W-:Y:S01]  /*0220*/  ISETP.LT.AND P6, PT, R8, 0x100, P4 ;  /* 0x000001000800780c */ /* 0x000fe200027c1270 */
[----:B------:R-:W-:-:S04]  /*0230*/  IMAD.WIDE R14, R27, 0x4, R2 ;  /* 0x000000041b0e7825 */ /* 0x000fc800078e0202 */
[----:B------:R-:W-:-:S04]  /*0240*/  VIADD R11, R29, 0x400 ;  /* 0x000004001d0b7836 */ /* 0x000fc80000000000 */
[----:B------:R-:W3:Y:S01]  /*0250*/  @P5 LDG.E.EL R23, desc[UR6][R14.64] ;  /* 0x000000060e175981 */ /* 0x000ee2000c2e1900 */
[----:B------:R-:W-:Y:S02]  /*0260*/  IMAD R25, R6, 0x4000, R25 ;  /* 0x0000400006197824 */ /* 0x000fe400078e0219 */
[----:B------:R-:W-:Y:S02]  /*0270*/  VIADD R19, R27, 0x400 ;  /* 0x000004001b137836 */ /* 0x000fe40000000000 */
[----:B-1----:R-:W-:-:S04]  /*0280*/  IMAD.WIDE R12, R11, 0x4, R2 ;  /* 0x000000040b0c7825 */ /* 0x002fc800078e0202 */
[--C-:B------:R-:W-:Y:S01]  /*0290*/  IMAD.WIDE R20, R25, 0x4, R2.reuse ;  /* 0x0000000419147825 */ /* 0x100fe200078e0202 */
[----:B------:R-:W4:Y:S03]  /*02a0*/  @P6 LDG.E.EL R22, desc[UR6][R12.64] ;  /* 0x000000060c166981 */ /* 0x000f26000c2e1900 */
[----:B------:R-:W-:Y:S01]  /*02b0*/  IMAD.MOV.U32 R11, RZ, RZ, RZ ;  /* 0x000000ffff0b7224 */ /* 0x000fe200078e00ff */
[----:B------:R-:W5:Y:S01]  /*02c0*/  @P5 LDG.E.EL R26, desc[UR6][R20.64] ;  /* 0x00000006141a5981 */ /* 0x000f62000c2e1900 */
[----:B------:R-:W-:Y:S01]  /*02d0*/  IMAD.WIDE R18, R19, 0x4, R2 ;  /* 0x0000000413127825 */ /* 0x000fe200078e0202 */
[----:B--2---:R-:W-:Y:S02]  /*02e0*/  SEL R16, R16, 0xff800000, P2 ;  /* 0xff80000010107807 */ /* 0x004fe40001000000 */
[----:B------:R-:W-:-:S13]  /*02f0*/  ISETP.LT.AND P2, PT, R8, 0x100, P3 ;  /* 0x000001000800780c */ /* 0x000fda0001f41270 */
[----:B------:R-:W2:Y:S01]  /*0300*/  @P2 LDG.E.EL R11, desc[UR6][R18.64] ;  /* 0x00000006120b2981 */ /* 0x000ea2000c2e1900 */
[----:B---3--:R-:W-:-:S04]  /*0310*/  SEL R23, R23, 0xff800000, P5 ;  /* 0xff80000017177807 */ /* 0x008fc80002800000 */
[C---:B------:R-:W-:Y:S02]  /*0320*/  FSETP.GT.AND P1, PT, R23.reuse, R16, PT ;  /* 0x000000101700720b */ /* 0x040fe40003f24000 */
[----:B----4-:R-:W-:Y:S02]  /*0330*/  SEL R22, R22, 0xff800000, P6 ;  /* 0xff80000016167807 */ /* 0x010fe40003000000 */
[----:B-----5:R-:W-:Y:S02]  /*0340*/  SEL R26, R26, 0xff800000, P5 ;  /* 0xff8000001a1a7807 */ /* 0x020fe40002800000 */
[----:B------:R-:W-:Y:S02]  /*0350*/  FSETP.NAN.AND P5, PT, R23, R23, PT ;  /* 0x000000171700720b */ /* 0x000fe40003fa8000 */
[----:B------:R-:W-:-:S05]  /*0360*/  P2R R39, PR, RZ, 0x2 ;  /* 0x00000002ff277803 */ /* 0x000fca0000000000 */
[----:B------:R-:W-:Y:S01]  /*0370*/  @!P1 SEL R23, R23, R16, P5 ;  /* 0x0000001017179207 */ /* 0x000fe20002800000 */
[----:B------:R-:W-:Y:S02]  /*0380*/  VIADD R40, R4, 0x2 ;  /* 0x0000000204287836 */ /* 0x000fe40000000000 */
[----:B------:R-:W-:Y:S02]  /*0390*/  VIADD R15, R25, 0x400 ;  /* 0x00000400190f7836 */ /* 0x000fe40000000000 */
[----:B------:R-:W-:Y:S02]  /*03a0*/  IMAD.MOV.U32 R28, RZ, RZ, RZ ;  /* 0x000000ffff1c7224 */ /* 0x000fe400078e00ff */
[----:B------:R-:W-:Y:S02]  /*03b0*/  VIADD R13, R29, 0x800 ;  /* 0x000008001d0d7836 */ /* 0x000fe40000000000 */
[----:B------:R-:W-:-:S04]  /*03c0*/  IMAD.WIDE R14, R15, 0x4, R2 ;  /* 0x000000040f0e7825 */ /* 0x000fc800078e0202 */
[----:B------:R-:W-:Y:S01]  /*03d0*/  IMAD.WIDE R12, R13, 0x4, R2 ;  /* 0x000000040d0c7825 */ /* 0x000fe200078e0202 */
[----:B------:R-:W3:Y:S01]  /*03e0*/  @P2 LDG.E.EL R28, desc[UR6][R14.64] ;  /* 0x000000060e1c2981 */ /* 0x000ee2000c2e1900 */
[----:B--2---:R-:W-:-:S04]  /*03f0*/  SEL R31, R11, 0xff800000, P2 ;  /* 0xff8000000b1f7807 */ /* 0x004fc80001000000 */
[C---:B------:R-:W-:Y:S02]  /*0400*/  FSETP.GT.AND P1, PT, R31.reuse, R22, PT ;  /* 0x000000161f00720b */ /* 0x040fe40003f24000 */
[----:B------:R-:W-:Y:S01]  /*0410*/  FSETP.NAN.AND P5, PT, R31, R31, PT ;  /* 0x0000001f1f00720b */ /* 0x000fe20003fa8000 */
[----:B------:R-:W-:-:S10]  /*0420*/  IMAD.MOV.U32 R11, RZ, RZ, RZ ;  /* 0x000000ffff0b7224 */ /* 0x000fd400078e00ff */
[----:B------:R-:W-:Y:S02]  /*0430*/  @!P1 SEL R31, R31, R22, P5 ;  /* 0x000000161f1f9207 */ /* 0x000fe40002800000 */
[----:B------:R-:W-:-:S13]  /*0440*/  ISETP.LT.AND P5, PT, R40, 0x100, P4 ;  /* 0x000001002800780c */ /* 0x000fda00027a1270 */
[----:B------:R-:W2:Y:S01]  /*0450*/  @P5 LDG.E.EL R11, desc[UR6][R12.64] ;  /* 0x000000060c0b5981 */ /* 0x000ea2000c2e1900 */
[----:B---3--:R-:W-:Y:S02]  /*0460*/  SEL R28, R28, 0xff800000, P2 ;  /* 0xff8000001c1c7807 */ /* 0x008fe40001000000 */
[----:B------:R-:W-:Y:S01]  /*0470*/  ISETP.LT.AND P2, PT, R40, 0x100, P3 ;  /* 0x000001002800780c */ /* 0x000fe20001f41270 */
[----:B------:R-:W-:Y:S01]  /*0480*/  IMAD.MOV.U32 R16, RZ, RZ, RZ ;  /* 0x000000ffff107224 */ /* 0x000fe200078e00ff */
[----:B--2---:R-:W-:Y:S01]  /*0490*/  SEL R18, R11, 0xff800000, P5 ;  /* 0xff8000000b127807 */ /* 0x004fe20002800000 */
[----:B------:R-:W-:-:S04]  /*04a0*/  VIADD R11, R27, 0x800 ;  /* 0x000008001b0b7836 */ /* 0x000fc80000000000 */
[----:B------:R-:W-:-:S06]  /*04b0*/  IMAD.WIDE R12, R11, 0x4, R2 ;  /* 0x000000040b0c7825 */ /* 0x000fcc00078e0202 */
[----:B------:R1:W2:Y:S01]  /*04c0*/  @P2 LDG.E.EL R16, desc[UR6][R12.64] ;  /* 0x000000060c102981 */ /* 0x0002a2000c2e1900 */
[----:B------:R-:W-:Y:S02]  /*04d0*/  P2R R41, PR, RZ, 0x2 ;  /* 0x00000002ff297803 */ /* 0x000fe40000000000 */
[-C--:B------:R-:W-:Y:S02]  /*04e0*/  FSETP.GEU.AND P1, PT, R23, R26.reuse, PT ;  /* 0x0000001a1700720b */ /* 0x080fe40003f2e000 */
[----:B------:R-:W-:Y:S02]  /*04f0*/  FSETP.NAN.AND P5, PT, R26, R26, PT ;  /* 0x0000001a1a00720b */ /* 0x000fe40003fa8000 */
[----:B------:R-:W-:-:S09]  /*0500*/  P2R R44, PR, RZ, 0x2 ;  /* 0x00000002ff2c7803 */ /* 0x000fd20000000000 */
[----:B------:R-:W-:Y:S01]  /*0510*/  @P1 SEL R26, R26, R23, P5 ;  /* 0x000000171a1a1207 */ /* 0x000fe20002800000 */
[----:B------:R-:W-:Y:S02]  /*0520*/  VIADD R11, R4, 0x3 ;  /* 0x00000003040b7836 */ /* 0x000fe40000000000 */
[----:B------:R-:W-:Y:S02]  /*0530*/  VIADD R15, R29, 0xc00 ;  /* 0x00000c001d0f7836 */ /* 0x000fe40000000000 */
[----:B------:R-:W-:Y:S02]  /*0540*/  IMAD.MOV.U32 R14, RZ, RZ, RZ ;  /* 0x000000ffff0e7224 */ /* 0x000fe400078e00ff */
[----:B-1----:R-:W-:Y:S01]  /*0550*/  IMAD.WIDE R12, R15, 0x4, R2 ;  /* 0x000000040f0c7825 */ /* 0x002fe200078e0202 */
[----:B--2---:R-:W-:-:S04]  /*0560*/  SEL R19, R16, 0xff800000, P2 ;  /* 0xff80000010137807 */ /* 0x004fc80001000000 */
[C---:B------:R-:W-:Y:S02]  /*0570*/  FSETP.GT.AND P1, PT, R19.reuse, R18, PT ;  /* 0x000000121300720b */ /* 0x040fe40003f24000 */
[----:B------:R-:W-:Y:S02]  /*0580*/  FSETP.NAN.AND P5, PT, R19, R19, PT ;  /* 0x000000131300720b */ /* 0x000fe40003fa8000 */
[----:B------:R-:W-:-:S09]  /*0590*/  P2R R43, PR, RZ, 0x2 ;  /* 0x00000002ff2b7803 */ /* 0x000fd20000000000 */
[----:B------:R-:W-:Y:S02]  /*05a0*/  @!P1 SEL R19, R19, R18, P5 ;  /* 0x0000001213139207 */ /* 0x000fe40002800000 */
[-C--:B------:R-:W-:Y:S02]  /*05b0*/  FSETP.GEU.AND P1, PT, R31, R28.reuse, PT ;  /* 0x0000001c1f00720b */ /* 0x080fe40003f2e000 */
[----:B------:R-:W-:-:S11]  /*05c0*/  FSETP.NAN.AND P5, PT, R28, R28, PT ;  /* 0x0000001c1c00720b */ /* 0x000fd60003fa8000 */
[----:B------:R-:W-:Y:S02]  /*05d0*/  @P1 SEL R28, R28, R31, P5 ;  /* 0x0000001f1c1c1207 */ /* 0x000fe40002800000 */
[----:B------:R-:W-:-:S13]  /*05e0*/  ISETP.LT.AND P5, PT, R11, 0x100, P4 ;  /* 0x000001000b00780c */ /* 0x000fda00027a1270 */
[----:B------:R-:W2:Y:S01]  /*05f0*/  @P5 LDG.E.EL R14, desc[UR6][R12.64] ;  /* 0x000000060c0e5981 */ /* 0x000ea2000c2e1900 */
[----:B------:R-:W-:Y:S02]  /*0600*/  VIADD R15, R27, 0xc00 ;  /* 0x00000c001b0f7836 */ /* 0x000fe40000000000 */
[----:B------:R-:W-:Y:S01]  /*0610*/  IMAD.MOV.U32 R16, RZ, RZ, RZ ;  /* 0x000000ffff107224 */ /* 0x000fe200078e00ff */
[----:B--2---:R-:W-:Y:S02]  /*0620*/  SEL R21, R14, 0xff800000, P5 ;  /* 0xff8000000e157807 */ /* 0x004fe40002800000 */
[----:B------:R-:W-:Y:S01]  /*0630*/  ISETP.LT.AND P5, PT, R11, 0x100, P3 ;  /* 0x000001000b00780c */ /* 0x000fe20001fa1270 */
[----:B------:R-:W-:-:S12]  /*0640*/  IMAD.WIDE R14, R15, 0x4, R2 ;  /* 0x000000040f0e7825 */ /* 0x000fd800078e0202 */
[----:B------:R-:W2:Y:S01]  /*0650*/  @P5 LDG.E.EL R16, desc[UR6][R14.64] ;  /* 0x000000060e105981 */ /* 0x000ea2000c2e1900 */
[----:B------:R-:W-:Y:S01]  /*0660*/  P2R R42, PR, RZ, 0x2 ;  /* 0x00000002ff2a7803 */ /* 0x000fe20000000000 */
[----:B------:R-:W-:Y:S01]  /*0670*/  VIADD R13, R25, 0x800 ;  /* 0x00000800190d7836 */ /* 0x000fe20000000000 */
[----:B------:R-:W-:-:S03]  /*0680*/  CS2R R30, SRZ ;  /* 0x00000000001e7805 */ /* 0x000fc6000001ff00 */
[----:B------:R-:W-:-:S05]  /*0690*/  IMAD.WIDE R12, R13, 0x4, R2 ;  /* 0x000000040d0c7825 */ /* 0x000fca00078e0202 */
[----:B------:R-:W3:Y:S01]  /*06a0*/  @P2 LDG.E.EL R30, desc[UR6][R12.64] ;  /* 0x000000060c1e2981 */ /* 0x000ee2000c2e1900 */
[----:B--2---:R-:W-:-:S04]  /*06b0*/  SEL R16, R16, 0xff800000, P5 ;  /* 0xff80000010107807 */ /* 0x004fc80002800000 */
[C---:B------:R-:W-:Y:S02]  /*06c0*/  FSETP.GT.AND P1, PT, R16.reuse, R21, PT ;  /* 0x000000151000720b */ /* 0x040fe40003f24000 */
[----:B------:R-:W-:-:S11]  /*06d0*/  FSETP.NAN.AND P6, PT, R16, R16, PT ;  /* 0x000000101000720b */ /* 0x000fd60003fc8000 */
[----:B------:R-:W-:Y:S01]  /*06e0*/  @!P1 SEL R16, R16, R21, P6 ;  /* 0x0000001510109207 */ /* 0x000fe20003000000 */
[----:B------:R-:W-:-:S04]  /*06f0*/  VIADD R21, R25, 0xc00 ;  /* 0x00000c0019157836 */ /* 0x000fc80000000000 */
[----:B------:R-:W-:-:S05]  /*0700*/  IMAD.WIDE R14, R21, 0x4, R2 ;  /* 0x00000004150e7825 */ /* 0x000fca00078e0202 */
[----:B------:R1:W2:Y:S01]  /*0710*/  @P5 LDG.E.EL R31, desc[UR6][R14.64] ;  /* 0x000000060e1f5981 */ /* 0x0002a2000c2e1900 */
[----:B---3--:R-:W-:Y:S02]  /*0720*/  SEL R30, R30, 0xff800000, P2 ;  /* 0xff8000001e1e7807 */ /* 0x008fe40001000000 */
[----:B------:R-:W-:Y:S02]  /*0730*/  P2R R47, PR, RZ, 0x2 ;  /* 0x00000002ff2f7803 */ /* 0x000fe40000000000 */
[-C--:B------:R-:W-:Y:S02]  /*0740*/  FSETP.GEU.AND P1, PT, R19, R30.reuse, PT ;  /* 0x0000001e1300720b */ /* 0x080fe40003f2e000 */
[----:B------:R-:W-:Y:S02]  /*0750*/  FSETP.NAN.AND P2, PT, R30, R30, PT ;  /* 0x0000001e1e00720b */ /* 0x000fe40003f48000 */
[----:B------:R-:W-:-:S09]  /*0760*/  P2R R45, PR, RZ, 0x2 ;  /* 0x00000002ff2d7803 */ /* 0x000fd20000000000 */
[----:B------:R-:W-:Y:S01]  /*0770*/  @P1 SEL R30, R30, R19, P2 ;  /* 0x000000131e1e1207 */ /* 0x000fe20001000000 */
[----:B------:R-:W-:Y:S02]  /*0780*/  VIADD R12, R4, 0x4 ;  /* 0x00000004040c7836 */ /* 0x000fe40000000000 */
[----:B------:R-:W-:-:S04]  /*0790*/  VIADD R13, R29, 0x1000 ;  /* 0x000010001d0d7836 */ /* 0x000fc80000000000 */
[----:B-1----:R-:W-:Y:S01]  /*07a0*/  IMAD.WIDE R14, R13, 0x4, R2 ;  /* 0x000000040d0e7825 */ /* 0x002fe200078e0202 */
[----:B--2---:R-:W-:-:S04]  /*07b0*/  SEL R31, R31, 0xff800000, P5 ;  /* 0xff8000001f1f7807 */ /* 0x004fc80002800000 */
[-C--:B------:R-:W-:Y:S02]  /*07c0*/  FSETP.GEU.AND P1, PT, R16, R31.reuse, PT ;  /* 0x0000001f1000720b */ /* 0x080fe40003f2e000 */
[----:B------:R-:W-:-:S11]  /*07d0*/  FSETP.NAN.AND P2, PT, R31, R31, PT ;  /* 0x0000001f1f00720b */ /* 0x000fd60003f48000 */
[----:B------:R-:W-:Y:S02]  /*07e0*/  @P1 SEL R31, R31, R16, P2 ;  /* 0x000000101f1f1207 */ /* 0x000fe40001000000 */
[----:B------:R-:W-:Y:S01]  /*07f0*/  ISETP.LT.AND P2, PT, R12, 0x100, P4 ;  /* 0x000001000c00780c */ /* 0x000fe20002741270 */
[----:B------:R-:W-:-:S12]  /*0800*/  IMAD.MOV.U32 R16, RZ, RZ, RZ ;  /* 0x000000ffff107224 */ /* 0x000fd800078e00ff */
[----:B------:R-:W2:Y:S01]  /*0810*/  @P2 LDG.E.EL R16, desc[UR6][R14.64] ;  /* 0x000000060e102981 */ /* 0x000ea2000c2e1900 */
[----:B------:R-:W-:Y:S02]  /*0820*/  VIADD R19, R27, 0x1000 ;  /* 0x000010001b137836 */ /* 0x000fe40000000000 */
[----:B------:R-:W-:Y:S02]  /*0830*/  IMAD.MOV.U32 R13, RZ, RZ, RZ ;  /* 0x000000ffff0d7224 */ /* 0x000fe400078e00ff */
[----:B------:R-:W-:Y:S01]  /*0840*/  IMAD.WIDE R18, R19, 0x4, R2 ;  /* 0x0000000413127825 */ /* 0x000fe200078e0202 */
[----:B--2---:R-:W-:Y:S02]  /*0850*/  SEL R16, R16, 0xff800000, P2 ;  /* 0xff80000010107807 */ /* 0x004fe40001000000 */
[----:B------:R-:W-:-:S13]  /*0860*/  ISETP.LT.AND P2, PT, R12, 0x100, P3 ;  /* 0x000001000c00780c */ /* 0x000fda0001f41270 */
[----:B------:R-:W2:Y:S01]  /*0870*/  @P2 LDG.E.EL R13, desc[UR6][R18.64] ;  /* 0x00000006120d2981 */ /* 0x000ea2000c2e1900 */
[----:B------:R-:W-:Y:S01]  /*0880*/  P2R R48, PR, RZ, 0x2 ;  /* 0x00000002ff307803 */ /* 0x000fe20000000000 */
[----:B------:R-:W-:-:S04]  /*0890*/  VIADD R15, R29, 0x1400 ;  /* 0x000014001d0f7836 */ /* 0x000fc80000000000 */
[----:B------:R-:W-:Y:S01]  /*08a0*/  IMAD.WIDE R14, R15, 0x4, R2 ;  /* 0x000000040f0e7825 */ /* 0x000fe200078e0202 */
[----:B--2---:R-:W-:-:S04]  /*08b0*/  SEL R21, R13, 0xff800000, P2 ;  /* 0xff8000000d157807 */ /* 0x004fc80001000000 */
[C---:B------:R-:W-:Y:S01]  /*08c0*/  FSETP.GT.AND P1, PT, R21.reuse, R16, PT ;  /* 0x000000101500720b */ /* 0x040fe20003f24000 */
[----:B------:R-:W-:Y:S01]  /*08d0*/  VIADD R13, R4, 0x5 ;  /* 0x00000005040d7836 */ /* 0x000fe20000000000 */
[----:B------:R-:W-:-:S11]  /*08e0*/  FSETP.NAN.AND P5, PT, R21, R21, PT ;  /* 0x000000151500720b */ /* 0x000fd60003fa8000 */
[----:B------:R-:W-:Y:S02]  /*08f0*/  @!P1 SEL R21, R21, R16, P5 ;  /* 0x0000001015159207 */ /* 0x000fe40002800000 */
[----:B------:R-:W-:Y:S01]  /*0900*/  ISETP.LT.AND P5, PT, R13, 0x100, P4 ;  /* 0x000001000d00780c */ /* 0x000fe200027a1270 */
[----:B------:R-:W-:-:S12]  /*0910*/  IMAD.MOV.U32 R16, RZ, RZ, RZ ;  /* 0x000000ffff107224 */ /* 0x000fd800078e00ff */
[----:B------:R-:W2:Y:S01]  /*0920*/  @P5 LDG.E.EL R16, desc[UR6][R14.64] ;  /* 0x000000060e105981 */ /* 0x000ea2000c2e1900 */
[----:B------:R-:W-:-:S04]  /*0930*/  VIADD R19, R27, 0x1400 ;  /* 0x000014001b137836 */ /* 0x000fc80000000000 */
[----:B------:R-:W-:Y:S01]  /*0940*/  IMAD.WIDE R18, R19, 0x4, R2 ;  /* 0x0000000413127825 */ /* 0x000fe200078e0202 */
[----:B--2---:R-:W-:Y:S02]  /*0950*/  SEL R23, R16, 0xff800000, P5 ;  /* 0xff80000010177807 */ /* 0x004fe40002800000 */
[----:B------:R-:W-:Y:S01]  /*0960*/  ISETP.LT.AND P5, PT, R13, 0x100, P3 ;  /* 0x000001000d00780c */ /* 0x000fe20001fa1270 */
[----:B------:R-:W-:-:S12]  /*0970*/  IMAD.MOV.U32 R16, RZ, RZ, RZ ;  /* 0x000000ffff107224 */ /* 0x000fd800078e00ff */
        /* <DEDUP_REMOVED lines=36> */
[----:B------:R-:W-:Y:S02]  /*0bc0*/  VIADD R19, R29, 0x1c00 ;  /* 0x00001c001d137836 */ /* 0x000fe40000000000 */
[----:B------:R-:W-:Y:S02]  /*0bd0*/  IMAD.MOV.U32 R16, RZ, RZ, RZ ;  /* 0x000000ffff107224 */ /* 0x000fe400078e00ff */
[----:B------:R-:W-:Y:S01]  /*0be0*/  IMAD.WIDE R18, R19, 0x4, R2 ;  /* 0x0000000413127825 */ /* 0x000fe200078e0202 */
[----:B--2---:R-:W-:-:S04]  /*0bf0*/  SEL R22, R15, 0xff800000, P2 ;  /* 0xff8000000f167807 */ /* 0x004fc80001000000 */
[----:B------:R-:W-:Y:S01]  /*0c00*/  FSETP.GT.AND P1, PT, R22, R23, PT ;  /* 0x000000171600720b */ /* 0x000fe20003f24000 */
[----:B------:R-:W-:Y:S01]  /*0c10*/  VIADD R15, R4, 0x7 ;  /* 0x00000007040f7836 */ /* 0x000fe20000000000 */
[----:B------:R-:W-:-:S11]  /*0c20*/  FSETP.NAN.AND P5, PT, R22, R22, PT ;  /* 0x000000161600720b */ /* 0x000fd60003fa8000 */
[----:B------:R-:W-:Y:S02]  /*0c30*/  @!P1 SEL R22, R22, R23, P5 ;  /* 0x0000001716169207 */ /* 0x000fe40002800000 */
[----:B------:R-:W-:-:S13]  /*0c40*/  ISETP.LT.AND P5, PT, R15, 0x100, P4 ;  /* 0x000001000f00780c */ /* 0x000fda00027a1270 */
        /* <DEDUP_REMOVED lines=8> */
[----:B------:R-:W-:-:S04]  /*0cd0*/  VIADD R19, R25, 0x1800 ;  /* 0x0000180019137836 */ /* 0x000fc80000000000 */
[----:B------:R-:W-:Y:S01]  /*0ce0*/  IMAD.WIDE R18, R19, 0x4, R2 ;  /* 0x0000000413127825 */ /* 0x000fe200078e0202 */
[----:B--2---:R-:W-:-:S04]  /*0cf0*/  SEL R16, R16, 0xff800000, P5 ;  /* 0xff80000010107807 */ /* 0x004fc80002800000 */
[C---:B------:R-:W-:Y:S02]  /*0d00*/  FSETP.GT.AND P1, PT, R16.reuse, R23, PT ;  /* 0x000000171000720b */ /* 0x040fe40003f24000 */
[----:B------:R-:W-:-:S11]  /*0d10*/  FSETP.NAN.AND P6, PT, R16, R16, PT ;  /* 0x000000101000720b */ /* 0x000fd60003fc8000 */
[----:B------:R-:W-:Y:S01]  /*0d20*/  @!P1 SEL R16, R16, R23, P6 ;  /* 0x0000001710109207 */ /* 0x000fe20003000000 */
[----:B------:R-:W-:-:S06]  /*0d30*/  IMAD.MOV.U32 R23, RZ, RZ, RZ ;  /* 0x000000ffff177224 */ /* 0x000fcc00078e00ff */
[----:B------:R-:W2:Y:S01]  /*0d40*/  @P2 LDG.E.EL R23, desc[UR6][R18.64] ;  /* 0x0000000612172981 */ /* 0x000ea2000c2e1900 */
[----:B------:R-:W-:Y:S01]  /*0d50*/  IMAD.MOV.U32 R24, RZ, RZ, RZ ;  /* 0x000000ffff187224 */ /* 0x000fe200078e00ff */
[----:B--2---:R-:W-:Y:S01]  /*0d60*/  SEL R65, R23, 0xff800000, P2 ;  /* 0xff80000017417807 */ /* 0x004fe20001000000 */
[----:B------:R-:W-:-:S04]  /*0d70*/  VIADD R23, R25, 0x1c00 ;  /* 0x00001c0019177836 */ /* 0x000fc80000000000 */
[----:B------:R-:W-:-:S05]  /*0d80*/  IMAD.WIDE R20, R23, 0x4, R2 ;  /* 0x0000000417147825 */ /* 0x000fca00078e0202 */
[----:B------:R-:W2:Y:S01]  /*0d90*/  @P5 LDG.E.EL R24, desc[UR6][R20.64] ;  /* 0x0000000614185981 */ /* 0x000ea2000c2e1900 */
[----:B------:R-:W-:Y:S02]  /*0da0*/  P2R R57, PR, RZ, 0x2 ;  /* 0x00000002ff397803 */ /* 0x000fe40000000000 */
[-C--:B------:R-:W-:Y:S02]  /*0db0*/  FSETP.GEU.AND P1, PT, R22, R65.reuse, PT ;  /* 0x000000411600720b */ /* 0x080fe40003f2e000 */
[----:B------:R-:W-:Y:S02]  /*0dc0*/  FSETP.NAN.AND P2, PT, R65, R65, PT ;  /* 0x000000414100720b */ /* 0x000fe40003f48000 */
[----:B------:R-:W-:-:S09]  /*0dd0*/  P2R R50, PR, RZ, 0x2 ;  /* 0x00000002ff327803 */ /* 0x000fd20000000000 */
[----:B------:R-:W-:Y:S01]  /*0de0*/  @P1 SEL R65, R65, R22, P2 ;  /* 0x0000001641411207 */ /* 0x000fe20001000000 */
[----:B------:R-:W-:Y:S02]  /*0df0*/  VIADD R19, R29, 0x2000 ;  /* 0x000020001d137836 */ /* 0x000fe40000000000 */
[----:B------:R-:W-:Y:S02]  /*0e00*/  IMAD.MOV.U32 R22, RZ, RZ, RZ ;  /* 0x000000ffff167224 */ /* 0x000fe400078e00ff */
[----:B------:R-:W-:Y:S01]  /*0e10*/  IMAD.WIDE R18, R19, 0x4, R2 ;  /* 0x0000000413127825 */ /* 0x000fe200078e0202 */
[----:B--2---:R-:W-:-:S04]  /*0e20*/  SEL R85, R24, 0xff800000, P5 ;  /* 0xff80000018557807 */ /* 0x004fc80002800000 */
[-C--:B------:R-:W-:Y:S02]  /*0e30*/  FSETP.GEU.AND P1, PT, R16, R85.reuse, PT ;  /* 0x000000551000720b */ /* 0x080fe40003f2e000 */
[----:B------:R-:W-:-:S11]  /*0e40*/  FSETP.NAN.AND P2, PT, R85, R85, PT ;  /* 0x000000555500720b */ /* 0x000fd60003f48000 */
[----:B------:R-:W-:Y:S01]  /*0e50*/  @P1 SEL R85, R85, R16, P2 ;  /* 0x0000001055551207 */ /* 0x000fe20001000000 */
[----:B------:R-:W-:-:S05]  /*0e60*/  VIADD R16, R4, 0x8 ;  /* 0x0000000804107836 */ /* 0x000fca0000000000 */
        /* <DEDUP_REMOVED lines=9> */
[----:B------:R-:W-:Y:S02]  /*0f00*/  VIADD R18, R4, 0x9 ;  /* 0x0000000904127836 */ /* 0x000fe40000000000 */
[----:B------:R-:W-:Y:S01]  /*0f10*/  IMAD.MOV.U32 R19, RZ, RZ, RZ ;  /* 0x000000ffff137224 */ /* 0x000fe200078e00ff */
[----:B--2---:R-:W-:-:S04]  /*0f20*/  SEL R24, R20, 0xff800000, P2 ;  /* 0xff80000014187807 */ /* 0x004fc80001000000 */
[C---:B------:R-:W-:Y:S02]  /*0f30*/  FSETP.GT.AND P1, PT, R24.reuse, R21, PT ;  /* 0x000000151800720b */ /* 0x040fe40003f24000 */
[----:B------:R-:W-:-:S11]  /*0f40*/  FSETP.NAN.AND P5, PT, R24, R24, PT ;  /* 0x000000181800720b */ /* 0x000fd60003fa8000 */
[----:B------:R-:W-:Y:S02]  /*0f50*/  @!P1 SEL R24, R24, R21, P5 ;  /* 0x0000001518189207 */ /* 0x000fe40002800000 */
[----:B------:R-:W-:Y:S01]  /*0f60*/  ISETP.LT.AND P5, PT, R18, 0x100, P4 ;  /* 0x000001001200780c */ /* 0x000fe200027a1270 */
[----:B------:R-:W-:-:S04]  /*0f70*/  VIADD R21, R29, 0x2400 ;  /* 0x000024001d157836 */ /* 0x000fc80000000000 */
[----:B------:R-:W-:-:S08]  /*0f80*/  IMAD.WIDE R20, R21, 0x4, R2 ;  /* 0x0000000415147825 */ /* 0x000fd000078e0202 */
        /* <DEDUP_REMOVED lines=16> */
[----:B------:R-:W-:-:S04]  /*1090*/  VIADD R35, R25, 0x2400 ;  /* 0x0000240019237836 */ /* 0x000fc80000000000 */
[----:B------:R-:W-:Y:S01]  /*10a0*/  IMAD.WIDE R22, R35, 0x4, R2 ;  /* 0x0000000423167825 */ /* 0x000fe200078e0202 */
[----:B--2---:R-:W-:-:S03]  /*10b0*/  SEL R87, R34, 0xff800000, P2 ;  /* 0xff80000022577807 */ /* 0x004fc60001000000 */
[----:B------:R-:W-:-:S06]  /*10c0*/  IMAD.MOV.U32 R34, RZ, RZ, RZ ;  /* 0x000000ffff227224 */ /* 0x000fcc00078e00ff */
        /* <DEDUP_REMOVED lines=96> */
[----:B------:R-:W-:Y:S02]  /*16d0*/  FSETP.NAN.AND P6, PT, R23, R23, PT ;  /* 0x000000171700720b */ /* 0x000fe40003fc8000 */
[----:B------:R-:W-:-:S09]  /*16e0*/  P2R R73, PR, RZ, 0x2 ;  /* 0x00000002ff497803 */ /* 0x000fd20000000000 */
[----:B------:R-:W-:Y:S02]  /*16f0*/  @!P1 SEL R23, R23, R68, P6 ;  /* 0x0000004417179207 */ /* 0x000fe40003000000 */
[----:B------:R-:W-:Y:S01]  /*1700*/  ISETP.NE.AND P1, PT, R38, RZ, PT ;  /* 0x000000ff2600720c */ /* 0x000fe20003f25270 */
[----:B------:R-:W-:-:S06]  /*1710*/  IMAD.MOV.U32 R38, RZ, RZ, RZ ;  /* 0x000000ffff267224 */ /* 0x000fcc00078e00ff */
[----:B------:R-:W2:Y:S01]  /*1720*/  @P2 LDG.E.EL R38, desc[UR6][R34.64] ;  /* 0x0000000622262981 */ /* 0x000ea2000c2e1900 */
[----:B------:R-:W-:-:S04]  /*1730*/  VIADD R63, R25, 0x3400 ;  /* 0x00003400193f7836 */ /* 0x000fc80000000000 */
[----:B------:R-:W-:Y:S01]  /*1740*/  IMAD.WIDE R36, R63, 0x4, R2 ;  /* 0x000000043f247825 */ /* 0x000fe200078e0202 */
[----:B--2---:R-:W-:-:S03]  /*1750*/  SEL R93, R38, 0xff800000, P2 ;  /* 0xff800000265d7807 */ /* 0x004fc60001000000 */
[----:B------:R-:W-:-:S06]  /*1760*/  IMAD.MOV.U32 R38, RZ, RZ, RZ ;  /* 0x000000ffff267224 */ /* 0x000fcc00078e00ff */
[----:B------:R-:W2:Y:S01]  /*1770*/  @P5 LDG.E.EL R38, desc[UR6][R36.64] ;  /* 0x0000000624265981 */ /* 0x000ea2000c2e1900 */
[-C--:B------:R-:W-:Y:S02]  /*1780*/  FSETP.GEU.AND P6, PT, R24, R93.reuse, PT ;  /* 0x0000005d1800720b */ /* 0x080fe40003fce000 */
[----:B------:R-:W-:Y:S01]  /*1790*/  FSETP.NAN.AND P2, PT, R93, R93, PT ;  /* 0x0000005d5d00720b */ /* 0x000fe20003f48000 */
[----:B------:R-:W-:-:S10]  /*17a0*/  VIADD R35, R29, 0x3800 ;  /* 0x000038001d237836 */ /* 0x000fd40000000000 */
[----:B------:R-:W-:Y:S01]  /*17b0*/  @P6 SEL R93, R93, R24, P2 ;  /* 0x000000185d5d6207 */ /* 0x000fe20001000000 */
[----:B------:R-:W-:Y:S02]  /*17c0*/  VIADD R24, R4, 0xe ;  /* 0x0000000e04187836 */ /* 0x000fe40000000000 */
[----:B------:R-:W-:Y:S01]  /*17d0*/  IMAD.WIDE R34, R35, 0x4, R2 ;  /* 0x0000000423227825 */ /* 0x000fe200078e0202 */
[----:B--2---:R-:W-:-:S04]  /*17e0*/  SEL R63, R38, 0xff800000, P5 ;  /* 0xff800000263f7807 */ /* 0x004fc80002800000 */
[-C--:B------:R-:W-:Y:S02]  /*17f0*/  FSETP.GEU.AND P5, PT, R23, R63.reuse, PT ;  /* 0x0000003f1700720b */ /* 0x080fe40003fae000 */
[----:B------:R-:W-:-:S11]  /*1800*/  FSETP.NAN.AND P2, PT, R63, R63, PT ;  /* 0x0000003f3f00720b */ /* 0x000fd60003f48000 */
[----:B------:R-:W-:Y:S02]  /*1810*/  @P5 SEL R63, R63, R23, P2 ;  /* 0x000000173f3f5207 */ /* 0x000fe40001000000 */
        /* <DEDUP_REMOVED lines=9> */
[----:B------:R-:W-:Y:S02]  /*18b0*/  VIADD R35, R29, 0x3c00 ;  /* 0x00003c001d237836 */ /* 0x000fe40000000000 */
[----:B------:R-:W-:Y:S02]  /*18c0*/  IMAD.MOV.U32 R29, RZ, RZ, RZ ;  /* 0x000000ffff1d7224 */ /* 0x000fe400078e00ff */
[----:B------:R-:W-:Y:S01]  /*18d0*/  IMAD.WIDE R34, R35, 0x4, R2 ;  /* 0x0000000423227825 */ /* 0x000fe200078e0202 */
[----:B--2---:R-:W-:-:S03]  /*18e0*/  SEL R38, R23, 0xff800000, P2 ;  /* 0xff80000017267807 */ /* 0x004fc60001000000 */
[----:B------:R-:W-:-:S05]  /*18f0*/  VIADD R23, R4, 0xf ;  /* 0x0000000f04177836 */ /* 0x000fca0000000000 */
[----:B------:R-:W-:-:S13]  /*1900*/  ISETP.LT.AND P4, PT, R23, 0x100, P4 ;  /* 0x000001001700780c */ /* 0x000fda0002781270 */
[----:B------:R1:W2:Y:S02]  /*1910*/  @P4 LDG.E.EL R29, desc[UR6][R34.64] ;  /* 0x00000006221d4981 */ /* 0x0002a4000c2e1900 */
[----:B-1----:R-:W-:-:S04]  /*1920*/  VIADD R35, R25, 0x3800 ;  /* 0x0000380019237836 */ /* 0x002fc80000000000 */
[----:B------:R-:W-:Y:S01]  /*1930*/  IMAD.WIDE R34, R35, 0x4, R2 ;  /* 0x0000000423227825 */ /* 0x000fe200078e0202 */
[----:B------:R-:W-:Y:S02]  /*1940*/  ISETP.LT.AND P3, PT, R23, 0x100, P3 ;  /* 0x000001001700780c */ /* 0x000fe40001f61270 */
[----:B--2---:R-:W-:Y:S01]  /*1950*/  SEL R74, R29, 0xff800000, P4 ;  /* 0xff8000001d4a7807 */ /* 0x004fe20002000000 */
[----:B------:R-:W-:-:S06]  /*1960*/  IMAD.MOV.U32 R29, RZ, RZ, RZ ;  /* 0x000000ffff1d7224 */ /* 0x000fcc00078e00ff */
[----:B------:R-:W2:Y:S01]  /*1970*/  @P2 LDG.E.EL R29, desc[UR6][R34.64] ;  /* 0x00000006221d2981 */ /* 0x000ea2000c2e1900 */
[----:B------:R-:W-:Y:S02]  /*1980*/  VIADD R37, R27, 0x3c00 ;  /* 0x00003c001b257836 */ /* 0x000fe40000000000 */
[----:B------:R-:W-:Y:S02]  /*1990*/  IMAD.MOV.U32 R27, RZ, RZ, RZ ;  /* 0x000000ffff1b7224 */ /* 0x000fe400078e00ff */
[----:B------:R-:W-:-:S05]  /*19a0*/  IMAD.WIDE R36, R37, 0x4, R2 ;  /* 0x0000000425247825 */ /* 0x000fca00078e0202 */
[----:B------:R1:W3:Y:S01]  /*19b0*/  @P3 LDG.E.EL R27, desc[UR6][R36.64] ;  /* 0x00000006241b3981 */ /* 0x0002e2000c2e1900 */
[----:B------:R-:W-:-:S04]  /*19c0*/  VIADD R25, R25, 0x3c00 ;  /* 0x00003c0019197836 */ /* 0x000fc80000000000 */
[----:B-1----:R-:W-:Y:S01]  /*19d0*/  IMAD.WIDE R36, R25, 0x4, R2 ;  /* 0x0000000419247825 */ /* 0x002fe200078e0202 */
[----:B------:R-:W-:Y:S02]  /*19e0*/  P2R R67, PR, RZ, 0x40 ;  /* 0x00000040ff437803 */ /* 0x000fe40000000000 */
[----:B--2---:R-:W-:Y:S01]  /*19f0*/  SEL R95, R29, 0xff800000, P2 ;  /* 0xff8000001d5f7807 */ /* 0x004fe20001000000 */
[----:B------:R-:W-:-:S06]  /*1a00*/  IMAD.MOV.U32 R29, RZ, RZ, RZ ;  /* 0x000000ffff1d7224 */ /* 0x000fcc00078e00ff */
[----:B------:R-:W2:Y:S01]  /*1a10*/  @P3 LDG.E.EL R29, desc[UR6][R36.64] ;  /* 0x00000006241d3981 */ /* 0x000ea2000c2e1900 */
[C---:B------:R-:W-:Y:S02]  /*1a20*/  FSETP.GT.AND P6, PT, R38.reuse, R75, PT ;  /* 0x0000004b2600720b */ /* 0x040fe40003fc4000 */
[----:B------:R-:W-:Y:S02]  /*1a30*/  P2R R68, PR, RZ, 0x20 ;  /* 0x00000020ff447803 */ /* 0x000fe40000000000 */
[----:B------:R-:W-:Y:S02]  /*1a40*/  FSETP.NAN.AND P5, PT, R38, R38, PT ;  /* 0x000000262600720b */ /* 0x000fe40003fa8000 */
[----:B---3--:R-:W-:Y:S02]  /*1a50*/  SEL R27, R27, 0xff800000, P3 ;  /* 0xff8000001b1b7807 */ /* 0x008fe40001800000 */
[----:B------:R-:W-:-:S05]  /*1a60*/  P2R R70, PR, RZ, 0x40 ;  /* 0x00000040ff467803 */ /* 0x000fca0000000000 */
[----:B------:R-:W-:Y:S02]  /*1a70*/  @!P6 SEL R38, R38, R75, P5 ;  /* 0x0000004b2626e207 */ /* 0x000fe40002800000 */
[C---:B------:R-:W-:Y:S02]  /*1a80*/  FSETP.GT.AND P6, PT, R27.reuse, R74, PT ;  /* 0x0000004a1b00720b */ /* 0x040fe40003fc4000 */
[----:B------:R-:W-:Y:S02]  /*1a90*/  FSETP.GEU.AND P5, PT, R38, R95, PT ;  /* 0x0000005f2600720b */ /* 0x000fe40003fae000 */
[----:B------:R-:W-:Y:S02]  /*1aa0*/  FSETP.NAN.AND P4, PT, R27, R27, PT ;  /* 0x0000001b1b00720b */ /* 0x000fe40003f88000 */
[----:B------:R-:W-:-:S07]  /*1ab0*/  FSETP.NAN.AND P2, PT, R95, R95, PT ;  /* 0x0000005f5f00720b */ /* 0x000fce0003f48000 */
[----:B------:R-:W-:Y:S02]  /*1ac0*/  @!P6 SEL R27, R27, R74, P4 ;  /* 0x0000004a1b1be207 */ /* 0x000fe40002000000 */
[----:B------:R-:W-:Y:S01]  /*1ad0*/  @P5 SEL R95, R95, R38, P2 ;  /* 0x000000265f5f5207 */ /* 0x000fe20001000000 */
[----:B------:R-:W-:-:S05]  /*1ae0*/  VIADD R38, R5, 0xf ;  /* 0x0000000f05267836 */ /* 0x000fca0000000000 */
[----:B------:R-:W-:Y:S01]  /*1af0*/  ISETP.LT.U32.AND P1, PT, R38, 0x10f, P1 ;  /* 0x0000010f2600780c */ /* 0x000fe20000f21070 */
[----:B------:R-:W-:-:S04]  /*1b00*/  VIADD R25, R9, 0xffffffff ;  /* 0xffffffff09197836 */ /* 0x000fc80000000000 */
[----:B------:R-:W-:-:S04]  /*1b10*/  IMAD R25, R6, 0x4000, R25 ;  /* 0x0000400006197824 */ /* 0x000fc800078e0219 */
        /* <DEDUP_REMOVED lines=14> */
[----:B------:R-:W-:Y:S02]  /*1c00*/  P2R R74, PR, RZ, 0x8 ;  /* 0x00000008ff4a7803 */ /* 0x000fe40000000000 */
[----:B------:R-:W-:-:S04]  /*1c10*/  FSETP.GEU.AND P3, PT, R26, R97, PT ;  /* 0x000000611a00720b */ /* 0x000fc80003f6e000 */
[----:B------:R-:W-:Y:S02]  /*1c20*/  P2R R77, PR, RZ, 0x8 ;  /* 0x00000008ff4d7803 */ /* 0x000fe40000000000 */
[----:B--2---:R-:W-:Y:S02]  /*1c30*/  SEL R99, R27, 0xff800000, P2 ;  /* 0xff8000001b637807 */ /* 0x004fe40001000000 */
[----:B------:R-:W-:-:S05]  /*1c40*/  FSETP.NAN.AND P2, PT, R97, R97, PT ;  /* 0x000000616100720b */ /* 0x000fca0003f48000 */
[----:B------:R-:W-:Y:S02]  /*1c50*/  @P3 SEL R97, R97, R26, P2 ;  /* 0x0000001a61613207 */ /* 0x000fe40001000000 */
[-C--:B------:R-:W-:Y:S02]  /*1c60*/  FSETP.GEU.AND P3, PT, R28, R99.reuse, PT ;  /* 0x000000631c00720b */ /* 0x080fe40003f6e000 */
[----:B------:R-:W-:Y:S01]  /*1c70*/  FSETP.NAN.AND P2, PT, R99, R99, PT ;  /* 0x000000636300720b */ /* 0x000fe20003f48000 */
[----:B------:R-:W-:-:S10]  /*1c80*/  VIADD R27, R25, 0x800 ;  /* 0x00000800191b7836 */ /* 0x000fd40000000000 */
[----:B------:R-:W-:Y:S02]  /*1c90*/  @P3 SEL R99, R99, R28, P2 ;  /* 0x0000001c63633207 */ /* 0x000fe40001000000 */
[----:B------:R-:W-:Y:S01]  /*1ca0*/  ISETP.LT.AND P2, PT, R40, 0x100, P1 ;  /* 0x000001002800780c */ /* 0x000fe20000f41270 */
[----:B------:R-:W-:Y:S02]  /*1cb0*/  IMAD.MOV.U32 R28, RZ, RZ, RZ ;  /* 0x000000ffff1c7224 */ /* 0x000fe400078e00ff */
[----:B------:R-:W-:-:S10]  /*1cc0*/  IMAD.WIDE R26, R27, 0x4, R2 ;  /* 0x000000041b1a7825 */ /* 0x000fd400078e0202 */
[----:B------:R-:W2:Y:S01]  /*1cd0*/  @P2 LDG.E.EL R28, desc[UR6][R26.64] ;  /* 0x000000061a1c2981 */ /* 0x000ea2000c2e1900 */
[----:B------:R-:W-:Y:S02]  /*1ce0*/  VIADD R29, R25, 0xc00 ;  /* 0x00000c00191d7836 */ /* 0x000fe40000000000 */
[----:B------:R-:W-:Y:S01]  /*1cf0*/  IMAD.MOV.U32 R34, RZ, RZ, RZ ;  /* 0x000000ffff227224 */ /* 0x000fe200078e00ff */
[----:B--2---:R-:W-:Y:S02]  /*1d00*/  SEL R101, R28, 0xff800000, P2 ;  /* 0xff8000001c657807 */ /* 0x004fe40001000000 */
[----:B------:R-:W-:Y:S01]  /*1d10*/  ISETP.LT.AND P2, PT, R11, 0x100, P1 ;  /* 0x000001000b00780c */ /* 0x000fe20000f41270 */
[----:B------:R-:W-:-:S12]  /*1d20*/  IMAD.WIDE R28, R29, 0x4, R2 ;  /* 0x000000041d1c7825 */ /* 0x000fd800078e0202 */
[----:B------:R-:W2:Y:S01]  /*1d30*/  @P2 LDG.E.EL R34, desc[UR6][R28.64] ;  /* 0x000000061c222981 */ /* 0x000ea2000c2e1900 */
[----:B------:R-:W-:Y:S02]  /*1d40*/  P2R R76, PR, RZ, 0x8 ;  /* 0x00000008ff4c7803 */ /* 0x000fe40000000000 */
[----:B------:R-:W-:-:S04]  /*1d50*/  FSETP.GEU.AND P3, PT, R30, R101, PT ;  /* 0x000000651e00720b */ /* 0x000fc80003f6e000 */
[----:B------:R-:W-:Y:S01]  /*1d60*/  P2R R79, PR, RZ, 0x8 ;  /* 0x00000008ff4f7803 */ /* 0x000fe20000000000 */
[----:B------:R-:W-:-:S04]  /*1d70*/  VIADD R27, R25, 0x1000 ;  /* 0x00001000191b7836 */ /* 0x000fc80000000000 */
[----:B------:R-:W-:Y:S01]  /*1d80*/  IMAD.WIDE R26, R27, 0x4, R2 ;  /* 0x000000041b1a7825 */ /* 0x000fe200078e0202 */
[----:B--2---:R-:W-:Y:S02]  /*1d90*/  SEL R100, R34, 0xff800000, P2 ;  /* 0xff80000022647807 */ /* 0x004fe40001000000 */
[----:B------:R-:W-:-:S04]  /*1da0*/  FSETP.NAN.AND P2, PT, R101, R101, PT ;  /* 0x000000656500720b */ /* 0x000fc80003f48000 */
[----:B------:R-:W-:Y:S02]  /*1db0*/  @P3 SEL R101, R101, R30, P2 ;  /* 0x0000001e65653207 */ /* 0x000fe40001000000 */
[-C--:B------:R-:W-:Y:S02]  /*1dc0*/  FSETP.GEU.AND P3, PT, R31, R100.reuse, PT ;  /* 0x000000641f00720b */ /* 0x080fe40003f6e000 */
[----:B------:R-:W-:Y:S01]  /*1dd0*/  FSETP.NAN.AND P2, PT, R100, R100, PT ;  /* 0x000000646400720b */ /* 0x000fe20003f48000 */
[----:B------:R-:W-:-:S10]  /*1de0*/  IMAD.MOV.U32 R30, RZ, RZ, RZ ;  /* 0x000000ffff1e7224 */ /* 0x000fd400078e00ff */
[----:B------:R-:W-:Y:S02]  /*1df0*/  @P3 SEL R100, R100, R31, P2 ;  /* 0x0000001f64643207 */ /* 0x000fe40001000000 */
        /* <DEDUP_REMOVED lines=71> */
[----:B------:R-:W-:Y:S02]  /*2270*/  VIADD R27, R25, 0x3000 ;  /* 0x00003000191b7836 */ /* 0x000fe40000000000 */
[----:B------:R-:W-:Y:S02]  /*2280*/  IMAD.MOV.U32 R32, RZ, RZ, RZ ;  /* 0x000000ffff207224 */ /* 0x000fe400078e00ff */
[----:B------:R-:W-:Y:S01]  /*2290*/  IMAD.WIDE R26, R27, 0x4, R2 ;  /* 0x000000041b1a7825 */ /* 0x000fe200078e0202 */
[----:B--2---:R-:W-:Y:S02]  /*22a0*/  SEL R115, R30, 0xff800000, P2 ;  /* 0xff8000001e737807 */ /* 0x004fe40001000000 */
[----:B------:R-:W-:-:S04]  /*22b0*/  FSETP.NAN.AND P2, PT, R114, R114, PT ;  /* 0x000000727200720b */ /* 0x000fc80003f48000 */
[----:B------:R-:W-:Y:S02]  /*22c0*/  @P3 SEL R114, R114, R89, P2 ;  /* 0x0000005972723207 */ /* 0x000fe40001000000 */
[-C--:B------:R-:W-:Y:S02]  /*22d0*/  FSETP.GEU.AND P3, PT, R64, R115.reuse, PT ;  /* 0x000000734000720b */ /* 0x080fe40003f6e000 */
[----:B------:R-:W-:-:S11]  /*22e0*/  FSETP.NAN.AND P2, PT, R115, R115, PT ;  /* 0x000000737300720b */ /* 0x000fd60003f48000 */
[----:B------:R-:W-:Y:S02]  /*22f0*/  @P3 SEL R115, R115, R64, P2 ;  /* 0x0000004073733207 */ /* 0x000fe40001000000 */
[----:B------:R-:W-:-:S13]  /*2300*/  ISETP.LT.AND P2, PT, R21, 0x100, P1 ;  /* 0x000001001500780c */ /* 0x000fda0000f41270 */
[----:B------:R-:W2:Y:S01]  /*2310*/  @P2 LDG.E.EL R32, desc[UR6][R26.64] ;  /* 0x000000061a202981 */ /* 0x000ea2000c2e1900 */
[----:B------:R-:W-:Y:S02]  /*2320*/  VIADD R31, R25, 0x3400 ;  /* 0x00003400191f7836 */ /* 0x000fe40000000000 */
[----:B------:R-:W-:Y:S02]  /*2330*/  IMAD.MOV.U32 R28, RZ, RZ, RZ ;  /* 0x000000ffff1c7224 */ /* 0x000fe400078e00ff */
[----:B------:R-:W-:Y:S01]  /*2340*/  IMAD.WIDE R30, R31, 0x4, R2 ;  /* 0x000000041f1e7825 */ /* 0x000fe200078e0202 */
[----:B--2---:R-:W-:Y:S02]  /*2350*/  SEL R32, R32, 0xff800000, P2 ;  /* 0xff80000020207807 */ /* 0x004fe40001000000 */
[----:B------:R-:W-:-:S13]  /*2360*/  ISETP.LT.AND P2, PT, R22, 0x100, P1 ;  /* 0x000001001600780c */ /* 0x000fda0000f41270 */
[----:B------:R1:W2:Y:S01]  /*2370*/  @P2 LDG.E.EL R28, desc[UR6][R30.64] ;  /* 0x000000061e1c2981 */ /* 0x0002a2000c2e1900 */
[----:B------:R-:W-:Y:S02]  /*2380*/  P2R R86, PR, RZ, 0x8 ;  /* 0x00000008ff567803 */ /* 0x000fe40000000000 */
[----:B------:R-:W-:-:S04]  /*2390*/  FSETP.GEU.AND P3, PT, R93, R32, PT ;  /* 0x000000205d00720b */ /* 0x000fc80003f6e000 */
[----:B------:R-:W-:Y:S01]  /*23a0*/  P2R R91, PR, RZ, 0x8 ;  /* 0x00000008ff5b7803 */ /* 0x000fe20000000000 */
[----:B------:R-:W-:Y:S02]  /*23b0*/  VIADD R35, R25, 0x3800 ;  /* 0x0000380019237836 */ /* 0x000fe40000000000 */
[----:B------:R-:W-:Y:S02]  /*23c0*/  IMAD.MOV.U32 R26, RZ, RZ, RZ ;  /* 0x000000ffff1a7224 */ /* 0x000fe400078e00ff */
[----:B------:R-:W-:-:S04]  /*23d0*/  IMAD.WIDE R34, R35, 0x4, R2 ;  /* 0x0000000423227825 */ /* 0x000fc800078e0202 */
[----:B-1----:R-:W-:Y:S02]  /*23e0*/  VIADD R31, R25, 0x3c00 ;  /* 0x00003c00191f7836 */ /* 0x002fe40000000000 */
        /* <DEDUP_REMOVED lines=8> */
[----:B------:R-:W-:Y:S02]  /*2470*/  ISETP.LT.AND P2, PT, R24, 0x100, P1 ;  /* 0x000001001800780c */ /* 0x000fe40000f41270 */
[----:B------:R-:W-:-:S11]  /*2480*/  ISETP.LT.AND P1, PT, R23, 0x100, P1 ;  /* 0x000001001700780c */ /* 0x000fd60000f21270 */
[----:B------:R-:W2:Y:S04]  /*2490*/  @P2 LDG.E.EL R26, desc[UR6][R34.64] ;  /* 0x00000006221a2981 */ /* 0x000ea8000c2e1900 */
[----:B------:R1:W3:Y:S01]  /*24a0*/  @P1 LDG.E.EL R25, desc[UR6][R30.64] ;  /* 0x000000061e191981 */ /* 0x0002e2000c2e1900 */
[----:B------:R-:W-:Y:S02]  /*24b0*/  P2R R90, PR, RZ, 0x8 ;  /* 0x00000008ff5a7803 */ /* 0x000fe40000000000 */
[----:B------:R-:W-:Y:S01]  /*24c0*/  ISETP.LT.U32.AND P0, PT, R38, 0x10f, P0 ;  /* 0x0000010f2600780c */ /* 0x000fe20000701070 */
[----:B------:R-:W-:Y:S02]  /*24d0*/  IMAD R29, R6, 0x4000, R9 ;  /* 0x00004000061d7824 */ /* 0x000fe400078e0209 */
[----:B------:R-:W-:-:S02]  /*24e0*/  IMAD.MOV.U32 R27, RZ, RZ, RZ ;  /* 0x000000ffff1b7224 */ /* 0x000fc400078e00ff */
[----:B-1----:R-:W-:Y:S01]  /*24f0*/  IMAD.WIDE R30, R29, 0x4, R2 ;  /* 0x000000041d1e7825 */ /* 0x002fe200078e0202 */
[----:B--2---:R-:W-:-:S04]  /*2500*/  SEL R26, R26, 0xff800000, P2 ;  /* 0xff8000001a1a7807 */ /* 0x004fc80001000000 */
[----:B------:R-:W-:Y:S02]  /*2510*/  FSETP.GEU.AND P3, PT, R95, R26, PT ;  /* 0x0000001a5f00720b */ /* 0x000fe40003f6e000 */
[----:B---3--:R-:W-:-:S04]  /*2520*/  SEL R25, R25, 0xff800000, P1 ;  /* 0xff80000019197807 */ /* 0x008fc80000800000 */
[----:B------:R-:W-:Y:S02]  /*2530*/  FSETP.GEU.AND P2, PT, R88, R25, PT ;  /* 0x000000195800720b */ /* 0x000fe40003f4e000 */
[----:B------:R-:W-:-:S05]  /*2540*/  FSETP.NAN.AND P1, PT, R26, R26, PT ;  /* 0x0000001a1a00720b */ /* 0x000fca0003f28000 */
[----:B------:R-:W-:Y:S02]  /*2550*/  @P3 SEL R26, R26, R95, P1 ;  /* 0x0000005f1a1a3207 */ /* 0x000fe40000800000 */
[----:B------:R-:W-:-:S04]  /*2560*/  FSETP.NAN.AND P1, PT, R25, R25, PT ;  /* 0x000000191900720b */ /* 0x000fc80003f28000 */
[----:B------:R-:W-:Y:S02]  /*2570*/  @P2 SEL R25, R25, R88, P1 ;  /* 0x0000005819192207 */ /* 0x000fe40000800000 */
[----:B------:R-:W-:-:S13]  /*2580*/  ISETP.LT.AND P1, PT, R4, 0x100, P0 ;  /* 0x000001000400780c */ /* 0x000fda0000721270 */
[----:B------:R-:W2:Y:S01]  /*2590*/  @P1 LDG.E.EL R27, desc[UR6][R30.64] ;  /* 0x000000061e1b1981 */ /* 0x000ea2000c2e1900 */
[----:B------:R-:W-:Y:S02]  /*25a0*/  P2R R93, PR, RZ, 0x8 ;  /* 0x00000008ff5d7803 */ /* 0x000fe40000000000 */
[----:B------:R-:W-:Y:S01]  /*25b0*/  P2R R92, PR, RZ, 0x4 ;  /* 0x00000004ff5c7803 */ /* 0x000fe20000000000 */
[----:B------:R-:W-:-:S04]  /*25c0*/  VIADD R35, R29, 0x400 ;  /* 0x000004001d237836 */ /* 0x000fc80000000000 */
[----:B------:R-:W-:Y:S01]  /*25d0*/  IMAD.WIDE R34, R35, 0x4, R2 ;  /* 0x0000000423227825 */ /* 0x000fe200078e0202 */
[----:B--2---:R-:W-:-:S04]  /*25e0*/  SEL R38, R27, 0xff800000, P1 ;  /* 0xff8000001b267807 */ /* 0x004fc80000800000 */
[-C--:B------:R-:W-:Y:S02]  /*25f0*/  FSETP.GEU.AND P3, PT, R97, R38.reuse, PT ;  /* 0x000000266100720b */ /* 0x080fe40003f6e000 */
[----:B------:R-:W-:Y:S01]  /*2600*/  FSETP.NAN.AND P2, PT, R38, R38, PT ;  /* 0x000000262600720b */ /* 0x000fe20003f48000 */
[----:B------:R-:W-:-:S10]  /*2610*/  IMAD.MOV.U32 R27, RZ, RZ, RZ ;  /* 0x000000ffff1b7224 */ /* 0x000fd400078e00ff */
[----:B------:R-:W-:Y:S02]  /*2620*/  @P3 SEL R38, R38, R97, P2 ;  /* 0x0000006126263207 */ /* 0x000fe40001000000 */
[----:B------:R-:W-:-:S13]  /*2630*/  ISETP.LT.AND P2, PT, R8, 0x100, P0 ;  /* 0x000001000800780c */ /* 0x000fda0000741270 */
[----:B------:R-:W2:Y:S01]  /*2640*/  @P2 LDG.E.EL R27, desc[UR6][R34.64] ;  /* 0x00000006221b2981 */ /* 0x000ea2000c2e1900 */
[----:B------:R-:W-:-:S04]  /*2650*/  VIADD R31, R9, 0x1 ;  /* 0x00000001091f7836 */ /* 0x000fc80000000000 */
[----:B------:R-:W-:-:S04]  /*2660*/  IMAD R31, R6, 0x4000, R31 ;  /* 0x00004000061f7824 */ /* 0x000fc800078e021f */
[----:B------:R-:W-:-:S04]  /*2670*/  IMAD.WIDE R36, R31, 0x4, R2 ;  /* 0x000000041f247825 */ /* 0x000fc800078e0202 */
[----:B------:R-:W-:Y:S02]  /*2680*/  VIADD R63, R31, 0x400 ;  /* 0x000004001f3f7836 */ /* 0x000fe40000000000 */
[----:B------:R-:W-:Y:S02]  /*2690*/  IMAD.MOV.U32 R30, RZ, RZ, RZ ;  /* 0x000000ffff1e7224 */ /* 0x000fe400078e00ff */
[----:B------:R-:W-:-:S05]  /*26a0*/  IMAD.WIDE R62, R63, 0x4, R2 ;  /* 0x000000043f3e7825 */ /* 0x000fca00078e0202 */
[----:B------:R-:W3:Y:S01]  /*26b0*/  @P2 LDG.E.EL R30, desc[UR6][R62.64] ;  /* 0x000000063e1e2981 */ /* 0x000ee2000c2e1900 */
[----:B--2---:R-:W-:Y:S01]  /*26c0*/  SEL R33, R27, 0xff800000, P2 ;  /* 0xff8000001b217807 */ /* 0x004fe20001000000 */
[----:B------:R-:W-:-:S06]  /*26d0*/  IMAD.MOV.U32 R27, RZ, RZ, RZ ;  /* 0x000000ffff1b7224 */ /* 0x000fcc00078e00ff */
[----:B------:R-:W2:Y:S01]  /*26e0*/  @P1 LDG.E.EL R27, desc[UR6][R36.64] ;  /* 0x00000006241b1981 */ /* 0x000ea2000c2e1900 */
[-C--:B------:R-:W-:Y:S02]  /*26f0*/  FSETP.GEU.AND P4, PT, R99, R33.reuse, PT ;  /* 0x000000216300720b */ /* 0x080fe40003f8e000 */
[----:B------:R-:W-:Y:S02]  /*2700*/  P2R R94, PR, RZ, 0x8 ;  /* 0x00000008ff5e7803 */ /* 0x000fe40000000000 */
[----:B------:R-:W-:Y:S02]  /*2710*/  FSETP.NAN.AND P3, PT, R33, R33, PT ;  /* 0x000000212100720b */ /* 0x000fe40003f68000 */
[----:B------:R-:W-:-:S07]  /*2720*/  P2R R95, PR, RZ, 0x10 ;  /* 0x00000010ff5f7803 */ /* 0x000fce0000000000 */
[----:B------:R-:W-:Y:S02]  /*2730*/  @P4 SEL R33, R33, R99, P3 ;  /* 0x0000006321214207 */ /* 0x000fe40001800000 */
[----:B---3--:R-:W-:-:S04]  /*2740*/  SEL R30, R30, 0xff800000, P2 ;  /* 0xff8000001e1e7807 */ /* 0x008fc80001000000 */
[----:B------:R-:W-:Y:S01]  /*2750*/  FSETP.GEU.AND P2, PT, R33, R30, PT ;  /* 0x0000001e2100720b */ /* 0x000fe20003f4e000 */
[----:B------:R-:W-:-:S04]  /*2760*/  VIADD R35, R29, 0x800 ;  /* 0x000008001d237836 */ /* 0x000fc80000000000 */
[----:B------:R-:W-:Y:S01]  /*2770*/  IMAD.WIDE R34, R35, 0x4, R2 ;  /* 0x0000000423227825 */ /* 0x000fe200078e0202 */
[----:B--2---:R-:W-:-:S04]  /*2780*/  SEL R27, R27, 0xff800000, P1 ;  /* 0xff8000001b1b7807 */ /* 0x004fc80000800000 */
[-C--:B------:R-:W-:Y:S02]  /*2790*/  FSETP.GEU.AND P4, PT, R38, R27.reuse, PT ;  /* 0x0000001b2600720b */ /* 0x080fe40003f8e000 */
[----:B------:R-:W-:-:S11]  /*27a0*/  FSETP.NAN.AND P1, PT, R27, R27, PT ;  /* 0x0000001b1b00720b */ /* 0x000fd60003f28000 */
[----:B------:R-:W-:Y:S02]  /*27b0*/  @P4 SEL R27, R27, R38, P1 ;  /* 0x000000261b1b4207 */ /* 0x000fe40000800000 */
[----:B------:R-:W-:-:S04]  /*27c0*/  FSETP.NAN.AND P1, PT, R30, R30, PT ;  /* 0x0000001e1e00720b */ /* 0x000fc80003f28000 */
[----:B------:R-:W-:Y:S02]  /*27d0*/  @P2 SEL R30, R30, R33, P1 ;  /* 0x000000211e1e2207 */ /* 0x000fe40000800000 */
[----:B------:R-:W-:Y:S01]  /*27e0*/  ISETP.LT.AND P1, PT, R40, 0x100, P0 ;  /* 0x000001002800780c */ /* 0x000fe20000721270 */
[----:B------:R-:W-:-:S12]  /*27f0*/  IMAD.MOV.U32 R33, RZ, RZ, RZ ;  /* 0x000000ffff217224 */ /* 0x000fd800078e00ff */
[----:B------:R-:W2:Y:S01]  /*2800*/  @P1 LDG.E.EL R33, desc[UR6][R34.64] ;  /* 0x0000000622211981 */ /* 0x000ea2000c2e1900 */
        /* <DEDUP_REMOVED lines=10> */
[C---:B------:R-:W-:Y:S02]  /*28b0*/  VIADD R63, R31.reuse, 0x800 ;  /* 0x000008001f3f7836 */ /* 0x040fe40000000000 */
[----:B------:R-:W-:Y:S02]  /*28c0*/  VIADD R65, R31, 0xc00 ;  /* 0x00000c001f417836 */ /* 0x000fe40000000000 */
[----:B------:R-:W-:Y:S01]  /*28d0*/  IMAD.WIDE R62, R63, 0x4, R2 ;  /* 0x000000043f3e7825 */ /* 0x000fe200078e0202 */
[----:B------:R-:W-:-:S03]  /*28e0*/  CS2R R34, SRZ ;  /* 0x0000000000227805 */ /* 0x000fc6000001ff00 */
[----:B------:R-:W-:-:S05]  /*28f0*/  IMAD.WIDE R64, R65, 0x4, R2 ;  /* 0x0000000441407825 */ /* 0x000fca00078e0202 */
[----:B------:R-:W3:Y:S01]  /*2900*/  @P2 LDG.E.EL R34, desc[UR6][R64.64] ;  /* 0x0000000640222981 */ /* 0x000ee2000c2e1900 */
[----:B--2---:R-:W-:Y:S01]  /*2910*/  SEL R89, R33, 0xff800000, P2 ;  /* 0xff80000021597807 */ /* 0x004fe20001000000 */
[----:B------:R-:W-:-:S06]  /*2920*/  IMAD.MOV.U32 R33, RZ, RZ, RZ ;  /* 0x000000ffff217224 */ /* 0x000fcc00078e00ff */
[----:B------:R-:W2:Y:S01]  /*2930*/  @P1 LDG.E.EL R33, desc[UR6][R62.64] ;  /* 0x000000063e211981 */ /* 0x000ea2000c2e1900 */
[----:B------:R-:W-:Y:S02]  /*2940*/  P2R R96, PR, RZ, 0x10 ;  /* 0x00000010ff607803 */ /* 0x000fe40000000000 */
[-C--:B------:R-:W-:Y:S02]  /*2950*/  FSETP.GEU.AND P4, PT, R100, R89.reuse, PT ;  /* 0x000000596400720b */ /* 0x080fe40003f8e000 */
[----:B------:R-:W-:Y:S02]  /*2960*/  P2R R98, PR, RZ, 0x8 ;  /* 0x00000008ff627803 */ /* 0x000fe40000000000 */
[----:B------:R-:W-:Y:S02]  /*2970*/  FSETP.NAN.AND P3, PT, R89, R89, PT ;  /* 0x000000595900720b */ /* 0x000fe40003f68000 */
[----:B------:R-:W-:Y:S02]  /*2980*/  P2R R99, PR, RZ, 0x10 ;  /* 0x00000010ff637803 */ /* 0x000fe40000000000 */
[----:B---3--:R-:W-:-:S05]  /*2990*/  SEL R34, R34, 0xff800000, P2 ;  /* 0xff80000022227807 */ /* 0x008fca0001000000 */
[----:B------:R-:W-:-:S04]  /*29a0*/  @P4 SEL R89, R89, R100, P3 ;  /* 0x0000006459594207 */ /* 0x000fc80001800000 */
        /* <DEDUP_REMOVED lines=9> */
[----:B------:R-:W-:-:S13]  /*2a40*/  ISETP.LT.AND P1, PT, R12, 0x100, P0 ;  /* 0x000001000c00780c */ /* 0x000fda0000721270 */
        /* <DEDUP_REMOVED lines=47> */
[----:B------:R1:W2:Y:S01]  /*2d40*/  @P2 LDG.E.EL R37, desc[UR6][R64.64] ;  /* 0x0000000640252981 */ /* 0x0002a2000c2e1900 */
[C---:B------:R-:W-:Y:S02]  /*2d50*/  VIADD R63, R31.reuse, 0x1800 ;  /* 0x000018001f3f7836 */ /* 0x040fe40000000000 */
[----:B------:R-:W-:Y:S02]  /*2d60*/  VIADD R107, R31, 0x1c00 ;  /* 0x00001c001f6b7836 */ /* 0x000fe40000000000 */
[----:B------:R-:W-:-:S04]  /*2d70*/  IMAD.WIDE R62, R63, 0x4, R2 ;  /* 0x000000043f3e7825 */ /* 0x000fc800078e0202 */
[----:B------:R-:W-:Y:S02]  /*2d80*/  IMAD.MOV.U32 R38, RZ, RZ, RZ ;  /* 0x000000ffff267224 */ /* 0x000fe400078e00ff */
[----:B-1----:R-:W-:-:S05]  /*2d90*/  IMAD.WIDE R64, R107, 0x4, R2 ;  /* 0x000000046b407825 */ /* 0x002fca00078e0202 */
[----:B------:R-:W3:Y:S01]  /*2da0*/  @P2 LDG.E.EL R38, desc[UR6][R64.64] ;  /* 0x0000000640262981 */ /* 0x000ee2000c2e1900 */
[----:B--2---:R-:W-:Y:S01]  /*2db0*/  SEL R113, R37, 0xff800000, P2 ;  /* 0xff80000025717807 */ /* 0x004fe20001000000 */
[----:B------:R-:W-:-:S06]  /*2dc0*/  IMAD.MOV.U32 R37, RZ, RZ, RZ ;  /* 0x000000ffff257224 */ /* 0x000fcc00078e00ff */
[----:B------:R1:W2:Y:S01]  /*2dd0*/  @P1 LDG.E.EL R37, desc[UR6][R62.64] ;  /* 0x000000063e251981 */ /* 0x0002a2000c2e1900 */
        /* <DEDUP_REMOVED lines=8> */
[----:B-1----:R-:W-:-:S04]  /*2e60*/  VIADD R63, R29, 0x2000 ;  /* 0x000020001d3f7836 */ /* 0x002fc80000000000 */
[----:B------:R-:W-:Y:S01]  /*2e70*/  IMAD.WIDE R62, R63, 0x4, R2 ;  /* 0x000000043f3e7825 */ /* 0x000fe200078e0202 */
[----:B--2---:R-:W-:-:S04]  /*2e80*/  SEL R37, R37, 0xff800000, P1 ;  /* 0xff80000025257807 */ /* 0x004fc80000800000 */
[-C--:B------:R-:W-:Y:S02]  /*2e90*/  FSETP.GEU.AND P4, PT, R109, R37.reuse, PT ;  /* 0x000000256d00720b */ /* 0x080fe40003f8e000 */
[----:B------:R-:W-:-:S11]  /*2ea0*/  FSETP.NAN.AND P1, PT, R37, R37, PT ;  /* 0x000000252500720b */ /* 0x000fd60003f28000 */
[----:B------:R-:W-:Y:S02]  /*2eb0*/  @P4 SEL R37, R37, R109, P1 ;  /* 0x0000006d25254207 */ /* 0x000fe40000800000 */
[----:B------:R-:W-:-:S04]  /*2ec0*/  FSETP.NAN.AND P1, PT, R38, R38, PT ;  /* 0x000000262600720b */ /* 0x000fc80003f28000 */
[----:B------:R-:W-:Y:S02]  /*2ed0*/  @P2 SEL R38, R38, R113, P1 ;  /* 0x0000007126262207 */ /* 0x000fe40000800000 */
[----:B------:R-:W-:Y:S02]  /*2ee0*/  ISETP.LT.AND P1, PT, R16, 0x100, P0 ;  /* 0x000001001000780c */ /* 0x000fe40000721270 */
[----:B------:R-:W-:-:S11]  /*2ef0*/  CS2R R108, SRZ ;  /* 0x00000000006c7805 */ /* 0x000fd6000001ff00 */
[----:B------:R1:W2:Y:S01]  /*2f00*/  @P1 LDG.E.EL R108, desc[UR6][R62.64] ;  /* 0x000000063e6c1981 */ /* 0x0002a2000c2e1900 */
[----:B------:R-:W-:Y:S01]  /*2f10*/  P2R R106, PR, RZ, 0x4 ;  /* 0x00000004ff6a7803 */ /* 0x000fe20000000000 */
[----:B------:R-:W-:-:S04]  /*2f20*/  VIADD R65, R29, 0x2400 ;  /* 0x000024001d417836 */ /* 0x000fc80000000000 */
[----:B------:R-:W-:-:S04]  /*2f30*/  IMAD.WIDE R64, R65, 0x4, R2 ;  /* 0x0000000441407825 */ /* 0x000fc800078e0202 */
[----:B-1----:R-:W-:-:S04]  /*2f40*/  VIADD R63, R31, 0x2000 ;  /* 0x000020001f3f7836 */ /* 0x002fc80000000000 */
[----:B------:R-:W-:Y:S01]  /*2f50*/  IMAD.WIDE R62, R63, 0x4, R2 ;  /* 0x000000043f3e7825 */ /* 0x000fe200078e0202 */
[----:B--2---:R-:W-:-:S04]  /*2f60*/  SEL R113, R108, 0xff800000, P1 ;  /* 0xff8000006c717807 */ /* 0x004fc80000800000 */
[-C--:B------:R-:W-:Y:S02]  /*2f70*/  FSETP.GEU.AND P3, PT, R110, R113.reuse, PT ;  /* 0x000000716e00720b */ /* 0x080fe40003f6e000 */
[----:B------:R-:W-:-:S11]  /*2f80*/  FSETP.NAN.AND P2, PT, R113, R113, PT ;  /* 0x000000717100720b */ /* 0x000fd60003f48000 */
[----:B------:R-:W-:Y:S02]  /*2f90*/  @P3 SEL R113, R113, R110, P2 ;  /* 0x0000006e71713207 */ /* 0x000fe40001000000 */
[----:B------:R-:W-:-:S13]  /*2fa0*/  ISETP.LT.AND P2, PT, R18, 0x100, P0 ;  /* 0x000001001200780c */ /* 0x000fda0000741270 */
[----:B------:R-:W2:Y:S01]  /*2fb0*/  @P2 LDG.E.EL R109, desc[UR6][R64.64] ;  /* 0x00000006406d2981 */ /* 0x000ea2000c2e1900 */
[----:B------:R-:W-:-:S06]  /*2fc0*/  IMAD.MOV.U32 R110, RZ, RZ, RZ ;  /* 0x000000ffff6e7224 */ /* 0x000fcc00078e00ff */
[----:B------:R-:W3:Y:S01]  /*2fd0*/  @P1 LDG.E.EL R110, desc[UR6][R62.64] ;  /* 0x000000063e6e1981 */ /* 0x000ee2000c2e1900 */
[----:B------:R-:W-:Y:S02]  /*2fe0*/  P2R R107, PR, RZ, 0x10 ;  /* 0x00000010ff6b7803 */ /* 0x000fe40000000000 */
[----:B------:R-:W-:Y:S02]  /*2ff0*/  P2R R108, PR, RZ, 0x8 ;  /* 0x00000008ff6c7803 */ /* 0x000fe40000000000 */
[----:B--2---:R-:W-:-:S04]  /*3000*/  SEL R112, R109, 0xff800000, P2 ;  /* 0xff8000006d707807 */ /* 0x004fc80001000000 */
[-C--:B------:R-:W-:Y:S02]  /*3010*/  FSETP.GEU.AND P4, PT, R111, R112.reuse, PT ;  /* 0x000000706f00720b */ /* 0x080fe40003f8e000 */
[----:B------:R-:W-:Y:S02]  /*3020*/  FSETP.NAN.AND P3, PT, R112, R112, PT ;  /* 0x000000707000720b */ /* 0x000fe40003f68000 */
[----:B---3--:R-:W-:Y:S01]  /*3030*/  SEL R120, R110, 0xff800000, P1 ;  /* 0xff8000006e787807 */ /* 0x008fe20000800000 */
[----:B------:R-:W-:-:S08]  /*3040*/  IMAD.MOV.U32 R110, RZ, RZ, RZ ;  /* 0x000000ffff6e7224 */ /* 0x000fd000078e00ff */
[----:B------:R-:W-:Y:S01]  /*3050*/  @P4 SEL R112, R112, R111, P3 ;  /* 0x0000006f70704207 */ /* 0x000fe20001800000 */
[----:B------:R-:W-:-:S04]  /*3060*/  VIADD R111, R31, 0x2400 ;  /* 0x000024001f6f7836 */ /* 0x000fc80000000000 */
[----:B------:R-:W-:-:S05]  /*3070*/  IMAD.WIDE R64, R111, 0x4, R2 ;  /* 0x000000046f407825 */ /* 0x000fca00078e0202 */
[----:B------:R-:W2:Y:S01]  /*3080*/  @P2 LDG.E.EL R110, desc[UR6][R64.64] ;  /* 0x00000006406e2981 */ /* 0x000ea2000c2e1900 */
[----:B------:R-:W-:Y:S02]  /*3090*/  P2R R109, PR, RZ, 0x10 ;  /* 0x00000010ff6d7803 */ /* 0x000fe40000000000 */
[-C--:B------:R-:W-:Y:S02]  /*30a0*/  FSETP.GEU.AND P4, PT, R113, R120.reuse, PT ;  /* 0x000000787100720b */ /* 0x080fe40003f8e000 */
[----:B------:R-:W-:Y:S01]  /*30b0*/  FSETP.NAN.AND P1, PT, R120, R120, PT ;  /* 0x000000787800720b */ /* 0x000fe20003f28000 */
[----:B------:R-:W-:-:S10]  /*30c0*/  VIADD R63, R29, 0x2800 ;  /* 0x000028001d3f7836 */ /* 0x000fd40000000000 */
[----:B------:R-:W-:Y:S01]  /*30d0*/  @P4 SEL R120, R120, R113, P1 ;  /* 0x0000007178784207 */ /* 0x000fe20000800000 */
[----:B------:R-:W-:Y:S01]  /*30e0*/  IMAD.WIDE R62, R63, 0x4, R2 ;  /* 0x000000043f3e7825 */ /* 0x000fe200078e0202 */
[----:B--2---:R-:W-:-:S04]  /*30f0*/  SEL R125, R110, 0xff800000, P2 ;  /* 0xff8000006e7d7807 */ /* 0x004fc80001000000 */
[-C--:B------:R-:W-:Y:S02]  /*3100*/  FSETP.GEU.AND P2, PT, R112, R125.reuse, PT ;  /* 0x0000007d7000720b */ /* 0x080fe40003f4e000 */
[----:B------:R-:W-:-:S11]  /*3110*/  FSETP.NAN.AND P1, PT, R125, R125, PT ;  /* 0x0000007d7d00720b */ /* 0x000fd60003f28000 */
        /* <DEDUP_REMOVED lines=51> */
[----:B------:R-:W-:Y:S02]  /*3450*/  P2R R115, PR, RZ, 0x10 ;  /* 0x00000010ff737803 */ /* 0x000fe40000000000 */
[----:B------:R-:W-:Y:S01]  /*3460*/  P2R R116, PR, RZ, 0x8 ;  /* 0x00000008ff747803 */ /* 0x000fe20000000000 */
[----:B------:R-:W-:-:S04]  /*3470*/  VIADD R63, R31, 0x3000 ;  /* 0x000030001f3f7836 */ /* 0x000fc80000000000 */
[----:B------:R-:W-:Y:S01]  /*3480*/  IMAD.WIDE R62, R63, 0x4, R2 ;  /* 0x000000043f3e7825 */ /* 0x000fe200078e0202 */
[----:B--2---:R-:W-:-:S04]  /*3490*/  SEL R121, R32, 0xff800000, P2 ;  /* 0xff80000020797807 */ /* 0x004fc80001000000 */
[-C--:B------:R-:W-:Y:S02]  /*34a0*/  FSETP.GEU.AND P4, PT, R28, R121.reuse, PT ;  /* 0x000000791c00720b */ /* 0x080fe40003f8e000 */
[----:B------:R-:W-:-:S11]  /*34b0*/  FSETP.NAN.AND P3, PT, R121, R121, PT ;  /* 0x000000797900720b */ /* 0x000fd60003f68000 */
[----:B------:R-:W-:Y:S01]  /*34c0*/  @P4 SEL R121, R121, R28, P3 ;  /* 0x0000001c79794207 */ /* 0x000fe20001800000 */
        /* <DEDUP_REMOVED lines=20> */
[----:B------:R-:W-:Y:S02]  /*3610*/  ISETP.LT.AND P0, PT, R23, 0x100, P0 ;  /* 0x000001001700780c */ /* 0x000fe40000701270 */
[----:B------:R-:W-:Y:S01]  /*3620*/  P2R R65, PR, RZ, 0x4 ;  /* 0x00000004ff417803 */ /* 0x000fe20000000000 */
[----:B------:R-:W-:Y:S01]  /*3630*/  VIADD R29, R29, 0x3c00 ;  /* 0x00003c001d1d7836 */ /* 0x000fe20000000000 */
[----:B--2---:R-:W-:-:S04]  /*3640*/  SEL R119, R28, 0xff800000, P1 ;  /* 0xff8000001c777807 */ /* 0x004fc80000800000 */
[-C--:B------:R-:W-:Y:S02]  /*3650*/  FSETP.GEU.AND P3, PT, R26, R119.reuse, PT ;  /* 0x000000771a00720b */ /* 0x080fe40003f6e000 */
[----:B------:R-:W-:Y:S01]  /*3660*/  FSETP.NAN.AND P2, PT, R119, R119, PT ;  /* 0x000000777700720b */ /* 0x000fe20003f48000 */
[----:B------:R-:W-:-:S10]  /*3670*/  IMAD.WIDE R28, R29, 0x4, R2 ;  /* 0x000000041d1c7825 */ /* 0x000fd400078e0202 */
[----:B------:R-:W-:Y:S01]  /*3680*/  @P3 SEL R119, R119, R26, P2 ;  /* 0x0000001a77773207 */ /* 0x000fe20001000000 */
[----:B------:R-:W-:-:S06]  /*3690*/  IMAD.MOV.U32 R26, RZ, RZ, RZ ;  /* 0x000000ffff1a7224 */ /* 0x000fcc00078e00ff */
[----:B------:R-:W2:Y:S01]  /*36a0*/  @P0 LDG.E.EL R26, desc[UR6][R28.64] ;  /* 0x000000061c1a0981 */ /* 0x000ea2000c2e1900 */
        /* <DEDUP_REMOVED lines=13> */
[----:B------:R1:W2:Y:S01]  /*3780*/  @P0 LDG.E.EL R25, desc[UR6][R28.64] ;  /* 0x000000061c190981 */ /* 0x0002a2000c2e1900 */
[----:B------:R-:W-:Y:S02]  /*3790*/  P2R R121, PR, RZ, 0x8 ;  /* 0x00000008ff797803 */ /* 0x000fe40000000000 */
[----:B------:R-:W-:Y:S02]  /*37a0*/  FSETP.GEU.AND P3, PT, R119, R128, PT ;  /* 0x000000807700720b */ /* 0x000fe40003f6e000 */
[----:B------:R-:W-:Y:S01]  /*37b0*/  LEA R17, R17, 0x1, 0x1 ;  /* 0x0000000111117811 */ /* 0x000fe200078e08ff */
[----:B------:R-:W-:-:S04]  /*37c0*/  VIADD R31, R9, 0x1f ;  /* 0x0000001f091f7836 */ /* 0x000fc80000000000 */
[----:B------:R-:W-:Y:S02]  /*37d0*/  IMAD R31, R6, 0x4000, R31 ;  /* 0x00004000061f7824 */ /* 0x000fe400078e021f */
[----:B------:R-:W-:Y:S02]  /*37e0*/  IMAD.MOV.U32 R32, RZ, RZ, RZ ;  /* 0x000000ffff207224 */ /* 0x000fe400078e00ff */
[----:B-1----:R-:W-:Y:S01]  /*37f0*/  IMAD.WIDE R28, R31, 0x4, R2 ;  /* 0x000000041f1c7825 */ /* 0x002fe200078e0202 */
[----:B--2---:R-:W-:-:S04]  /*3800*/  SEL R25, R25, 0xff800000, P0 ;  /* 0xff80000019197807 */ /* 0x004fc80000000000 */
[----:B------:R-:W-:Y:S02]  /*3810*/  FSETP.GEU.AND P1, PT, R26, R25, PT ;  /* 0x000000191a00720b */ /* 0x000fe40003f2e000 */
[----:B------:R-:W-:-:S04]  /*3820*/  FSETP.NAN.AND P0, PT, R128, R128, PT ;  /* 0x000000808000720b */ /* 0x000fc80003f08000 */
[----:B------:R-:W-:Y:S02]  /*3830*/  @P3 SEL R128, R128, R119, P0 ;  /* 0x0000007780803207 */ /* 0x000fe40000000000 */
[----:B------:R-:W-:-:S05]  /*3840*/  FSETP.NAN.AND P0, PT, R25, R25, PT ;  /* 0x000000191900720b */ /* 0x000fca0003f08000 */
[----:B------:R-:W-:Y:S02]  /*3850*/  @P1 SEL R25, R25, R26, P0 ;  /* 0x0000001a19191207 */ /* 0x000fe40000000000 */
[----:B------:R-:W-:-:S04]  /*3860*/  ISETP.GE.AND P0, PT, R17, 0x20, PT ;  /* 0x000000201100780c */ /* 0x000fc80003f06270 */
[----:B------:R-:W-:Y:S02]  /*3870*/  ISETP.GT.AND P0, PT, R5, -0x10, !P0 ;  /* 0xfffffff00500780c */ /* 0x000fe40004704270 */
[----:B------:R-:W-:Y:S02]  /*3880*/  P2R R119, PR, RZ, 0x2 ;  /* 0x00000002ff777803 */ /* 0x000fe40000000000 */
[----:B------:R-:W-:-:S04]  /*3890*/  ISETP.GT.AND P1, PT, R10, RZ, P0 ;  /* 0x000000ff0a00720c */ /* 0x000fc80000724270 */
[----:B------:R-:W-:-:S04]  /*38a0*/  ISETP.LT.AND P1, PT, R5, 0x100, P1 ;  /* 0x000001000500780c */ /* 0x000fc80000f21270 */
        /* <DEDUP_REMOVED lines=10> */
[----:B-1----:R-:W-:Y:S02]  /*3950*/  P2R R62, PR, RZ, 0x8 ;  /* 0x00000008ff3e7803 */ /* 0x002fe40000000000 */
[----:B--2---:R-:W-:Y:S02]  /*3960*/  SEL R131, R17, 0xff800000, P2 ;  /* 0xff80000011837807 */ /* 0x004fe40001000000 */
[----:B------:R-:W-:-:S05]  /*3970*/  FSETP.NAN.AND P2, PT, R32, R32, PT ;  /* 0x000000202000720b */ /* 0x000fca0003f48000 */
[----:B------:R-:W-:Y:S02]  /*3980*/  @P3 SEL R32, R32, R27, P2 ;  /* 0x0000001b20203207 */ /* 0x000fe40001000000 */
[-C--:B------:R-:W-:Y:S02]  /*3990*/  FSETP.GEU.AND P3, PT, R30, R131.reuse, PT ;  /* 0x000000831e00720b */ /* 0x080fe40003f6e000 */
[----:B------:R-:W-:Y:S01]  /*39a0*/  FSETP.NAN.AND P2, PT, R131, R131, PT ;  /* 0x000000838300720b */ /* 0x000fe20003f48000 */
[----:B------:R-:W-:Y:S02]  /*39b0*/  VIADD R27, R31, 0x800 ;  /* 0x000008001f1b7836 */ /* 0x000fe40000000000 */
[----:B------:R-:W-:-:S08]  /*39c0*/  IMAD.MOV.U32 R17, RZ, RZ, RZ ;  /* 0x000000ffff117224 */ /* 0x000fd000078e00ff */
[----:B------:R-:W-:Y:S02]  /*39d0*/  @P3 SEL R131, R131, R30, P2 ;  /* 0x0000001e83833207 */ /* 0x000fe40001000000 */
[----:B------:R-:W-:Y:S01]  /*39e0*/  ISETP.LT.AND P2, PT, R40, 0x100, P1 ;  /* 0x000001002800780c */ /* 0x000fe20000f41270 */
[----:B------:R-:W-:-:S12]  /*39f0*/  IMAD.WIDE R26, R27, 0x4, R2 ;  /* 0x000000041b1a7825 */ /* 0x000fd800078e0202 */
        /* <DEDUP_REMOVED lines=121> */
[----:B------:R-:W-:Y:S01]  /*4190*/  ISETP.LT.AND P1, PT, R23, 0x100, P1 ;  /* 0x000001001700780c */ /* 0x000fe20000f21270 */
[----:B------:R-:W-:-:S04]  /*41a0*/  VIADD R29, R31, 0x3c00 ;  /* 0x00003c001f1d7836 */ /* 0x000fc80000000000 */
[----:B------:R-:W-:Y:S01]  /*41b0*/  IMAD.WIDE R28, R29, 0x4, R2 ;  /* 0x000000041d1c7825 */ /* 0x000fe200078e0202 */
[----:B--2---:R-:W-:-:S03]  /*41c0*/  SEL R124, R17, 0xff800000, P2 ;  /* 0xff800000117c7807 */ /* 0x004fc60001000000 */
[----:B------:R-:W-:-:S06]  /*41d0*/  IMAD.MOV.U32 R17, RZ, RZ, RZ ;  /* 0x000000ffff117224 */ /* 0x000fcc00078e00ff */
[----:B------:R-:W2:Y:S01]  /*41e0*/  @P1 LDG.E.EL R17, desc[UR6][R28.64] ;  /* 0x000000061c111981 */ /* 0x000ea2000c2e1900 */
[----:B------:R-:W-:Y:S02]  /*41f0*/  P2R R144, PR, RZ, 0x8 ;  /* 0x00000008ff907803 */ /* 0x000fe40000000000 */
[----:B------:R-:W-:Y:S02]  /*4200*/  FSETP.GEU.AND P3, PT, R128, R124, PT ;  /* 0x0000007c8000720b */ /* 0x000fe40003f6e000 */
[----:B------:R-:W-:Y:S02]  /*4210*/  P2R R72, PR, RZ, 0x40 ;  /* 0x00000040ff487803 */ /* 0x000fe40000000000 */
[----:B------:R-:W-:-:S04]  /*4220*/  ISETP.GT.AND P6, PT, R10, -0x1, P0 ;  /* 0xffffffff0a00780c */ /* 0x000fc800007c4270 */
[----:B------:R-:W-:Y:S01]  /*4230*/  ISETP.LT.AND P6, PT, R5, 0x100, P6 ;  /* 0x000001000500780c */ /* 0x000fe200037c1270 */
[----:B------:R-:W-:Y:S01]  /*4240*/  IMAD.MOV.U32 R38, RZ, RZ, RZ ;  /* 0x000000ffff267224 */ /* 0x000fe200078e00ff */
[----:B--2---:R-:W-:-:S04]  /*4250*/  SEL R17, R17, 0xff800000, P1 ;  /* 0xff80000011117807 */ /* 0x004fc80000800000 */
[----:B------:R-:W-:Y:S02]  /*4260*/  FSETP.GEU.AND P2, PT, R25, R17, PT ;  /* 0x000000111900720b */ /* 0x000fe40003f4e000 */
[----:B------:R-:W-:-:S04]  /*4270*/  FSETP.NAN.AND P1, PT, R124, R124, PT ;  /* 0x0000007c7c00720b */ /* 0x000fc80003f28000 */
[----:B------:R-:W-:Y:S02]  /*4280*/  @P3 SEL R124, R124, R128, P1 ;  /* 0x000000807c7c3207 */ /* 0x000fe40000800000 */
[----:B------:R-:W-:-:S05]  /*4290*/  FSETP.NAN.AND P1, PT, R17, R17, PT ;  /* 0x000000111100720b */ /* 0x000fca0003f28000 */
[----:B------:R-:W-:Y:S01]  /*42a0*/  @P2 SEL R17, R17, R25, P1 ;  /* 0x0000001911112207 */ /* 0x000fe20000800000 */
[----:B------:R-:W-:Y:S01]  /*42b0*/  VIADD R25, R9, 0x20 ;  /* 0x0000002009197836 */ /* 0x000fe20000000000 */
[----:B------:R-:W-:Y:S02]  /*42c0*/  P2R R128, PR, RZ, 0x4 ;  /* 0x00000004ff807803 */ /* 0x000fe40000000000 */
[----:B------:R-:W-:Y:S01]  /*42d0*/  ISETP.LT.AND P2, PT, R8, 0x100, P6 ;  /* 0x000001000800780c */ /* 0x000fe20003741270 */
[----:B------:R-:W-:-:S04]  /*42e0*/  IMAD R141, R6, 0x4000, R25 ;  /* 0x00004000068d7824 */ /* 0x000fc800078e0219 */
[----:B------:R-:W-:-:S04]  /*42f0*/  VIADD R27, R141, 0x400 ;  /* 0x000004008d1b7836 */ /* 0x000fc80000000000 */
[----:B------:R-:W-:-:S05]  /*4300*/  IMAD.WIDE R26, R27, 0x4, R2 ;  /* 0x000000041b1a7825 */ /* 0x000fca00078e0202 */
[----:B------:R-:W2:Y:S01]  /*4310*/  @P2 LDG.E.EL R38, desc[UR6][R26.64] ;  /* 0x000000061a262981 */ /* 0x000ea2000c2e1900 */
[----:B------:R-:W-:Y:S02]  /*4320*/  VIADD R29, R141, 0x800 ;  /* 0x000008008d1d7836 */ /* 0x000fe40000000000 */
[----:B------:R-:W-:Y:S02]  /*4330*/  IMAD.MOV.U32 R8, RZ, RZ, RZ ;  /* 0x000000ffff087224 */ /* 0x000fe400078e00ff */
[----:B------:R-:W-:Y:S01]  /*4340*/  IMAD.WIDE R28, R29, 0x4, R2 ;  /* 0x000000041d1c7825 */ /* 0x000fe200078e0202 */
[----:B--2---:R-:W-:-:S04]  /*4350*/  SEL R38, R38, 0xff800000, P2 ;  /* 0xff80000026267807 */ /* 0x004fc80001000000 */
[-C--:B------:R-:W-:Y:S02]  /*4360*/  FSETP.GEU.AND P1, PT, R131, R38.reuse, PT ;  /* 0x000000268300720b */ /* 0x080fe40003f2e000 */
[----:B------:R-:W-:Y:S02]  /*4370*/  FSETP.NAN.AND P0, PT, R38, R38, PT ;  /* 0x000000262600720b */ /* 0x000fe40003f08000 */
[----:B------:R-:W-:-:S09]  /*4380*/  P2R R145, PR, RZ, 0x2 ;  /* 0x00000002ff917803 */ /* 0x000fd20000000000 */
[----:B------:R-:W-:Y:S02]  /*4390*/  @P1 SEL R38, R38, R131, P0 ;  /* 0x0000008326261207 */ /* 0x000fe40000000000 */
[----:B------:R-:W-:-:S13]  /*43a0*/  ISETP.LT.AND P1, PT, R40, 0x100, P6 ;  /* 0x000001002800780c */ /* 0x000fda0003721270 */
[----:B------:R-:W2:Y:S01]  /*43b0*/  @P1 LDG.E.EL R8, desc[UR6][R28.64] ;  /* 0x000000061c081981 */ /* 0x000ea2000c2e1900 */
[----:B------:R-:W-:Y:S01]  /*43c0*/  P2R R154, PR, RZ, 0x2 ;  /* 0x00000002ff9a7803 */ /* 0x000fe20000000000 */
        /* <DEDUP_REMOVED lines=16> */
[----:B------:R-:W-:-:S11]  /*44d0*/  FSETP.NAN.AND P0, PT, R40, R40, PT ;  /* 0x000000282800720b */ /* 0x000fd60003f08000 */
[----:B------:R-:W-:Y:S02]  /*44e0*/  @P1 SEL R40, R40, R133, P0 ;  /* 0x0000008528281207 */ /* 0x000fe40000000000 */
[----:B------:R-:W-:-:S13]  /*44f0*/  ISETP.LT.AND P0, PT, R12, 0x100, P6 ;  /* 0x000001000c00780c */ /* 0x000fda0003701270 */
[----:B------:R-:W2:Y:S01]  /*4500*/  @P0 LDG.E.EL R8, desc[UR6][R10.64] ;  /* 0x000000060a080981 */ /* 0x000ea2000c2e1900 */
[----:B------:R-:W-:Y:S02]  /*4510*/  P2R R153, PR, RZ, 0x4 ;  /* 0x00000004ff997803 */ /* 0x000fe40000000000 */
[----:B------:R-:W-:Y:S01]  /*4520*/  P2R R147, PR, RZ, 0x2 ;  /* 0x00000002ff937803 */ /* 0x000fe20000000000 */
[----:B------:R-:W-:Y:S01]  /*4530*/  VIADD R27, R141, 0x1400 ;  /* 0x000014008d1b7836 */ /* 0x000fe20000000000 */
[----:B------:R-:W-:-:S03]  /*4540*/  CS2R R28, SRZ ;  /* 0x00000000001c7805 */ /* 0x000fc6000001ff00 */
        /* <DEDUP_REMOVED lines=35> */
[----:B------:R-:W-:Y:S02]  /*4780*/  FSETP.NAN.AND P1, PT, R26, R26, PT ;  /* 0x0000001a1a00720b */ /* 0x000fe40003f28000 */
[----:B------:R-:W-:-:S09]  /*4790*/  P2R R151, PR, RZ, 0x4 ;  /* 0x00000004ff977803 */ /* 0x000fd20000000000 */
[----:B------:R-:W-:Y:S02]  /*47a0*/  @P2 SEL R26, R26, R135, P1 ;  /* 0x000000871a1a2207 */ /* 0x000fe40000800000 */
[----:B------:R-:W-:-:S13]  /*47b0*/  ISETP.LT.AND P2, PT, R16, 0x100, P6 ;  /* 0x000001001000780c */ /* 0x000fda0003741270 */
[----:B------:R1:W2:Y:S01]  /*47c0*/  @P2 LDG.E.EL R27, desc[UR6][R10.64] ;  /* 0x000000060a1b2981 */ /* 0x0002a2000c2e1900 */
[----:B------:R-:W-:Y:S01]  /*47d0*/  P2R R16, PR, RZ, 0x4 ;  /* 0x00000004ff107803 */ /* 0x000fe20000000000 */
[----:B------:R-:W-:Y:S01]  /*47e0*/  VIADD R13, R141, 0x2400 ;  /* 0x000024008d0d7836 */ /* 0x000fe20000000000 */
[----:B------:R-:W-:-:S03]  /*47f0*/  CS2R R30, SRZ ;  /* 0x00000000001e7805 */ /* 0x000fc6000001ff00 */
[----:B------:R-:W-:Y:S01]  /*4800*/  IMAD.WIDE R12, R13, 0x4, R2 ;  /* 0x000000040d0c7825 */ /* 0x000fe200078e0202 */
[----:B------:R-:W-:Y:S02]  /*4810*/  P2R R75, PR, RZ, 0x20 ;  /* 0x00000020ff4b7803 */ /* 0x000fe40000000000 */
[----:B------:R-:W-:Y:S01]  /*4820*/  ISETP.LT.AND P5, PT, R19, 0x100, P6 ;  /* 0x000001001300780c */ /* 0x000fe200037a1270 */
[----:B-1----:R-:W-:-:S04]  /*4830*/  VIADD R11, R141, 0x2800 ;  /* 0x000028008d0b7836 */ /* 0x002fc80000000000 */
[----:B------:R-:W-:Y:S01]  /*4840*/  IMAD.WIDE R10, R11, 0x4, R2 ;  /* 0x000000040b0a7825 */ /* 0x000fe200078e0202 */
[----:B------:R-:W-:Y:S02]  /*4850*/  P2R R64, PR, RZ, 0x10 ;  /* 0x00000010ff407803 */ /* 0x000fe40000000000 */
[----:B------:R-:W-:-:S05]  /*4860*/  ISETP.LT.AND P4, PT, R20, 0x100, P6 ;  /* 0x000001001400780c */ /* 0x000fca0003781270 */
[----:B------:R1:W3:Y:S01]  /*4870*/  @P5 LDG.E.EL R29, desc[UR6][R10.64] ;  /* 0x000000060a1d5981 */ /* 0x0002e2000c2e1900 */
[----:B------:R-:W-:Y:S01]  /*4880*/  IMAD.MOV.U32 R34, RZ, RZ, RZ ;  /* 0x000000ffff227224 */ /* 0x000fe200078e00ff */
[----:B------:R-:W-:Y:S02]  /*4890*/  P2R R126, PR, RZ, 0x8 ;  /* 0x00000008ff7e7803 */ /* 0x000fe40000000000 */
[----:B------:R-:W-:Y:S01]  /*48a0*/  ISETP.LT.AND P3, PT, R21, 0x100, P6 ;  /* 0x000001001500780c */ /* 0x000fe20003761270 */
[----:B-1----:R-:W-:-:S04]  /*48b0*/  VIADD R11, R141, 0x3000 ;  /* 0x000030008d0b7836 */ /* 0x002fc80000000000 */
[----:B------:R-:W-:-:S08]  /*48c0*/  IMAD.WIDE R10, R11, 0x4, R2 ;  /* 0x000000040b0a7825 */ /* 0x000fd000078e0202 */
[----:B------:R-:W4:Y:S01]  /*48d0*/  @P3 LDG.E.EL R31, desc[UR6][R10.64] ;  /* 0x000000060a1f3981 */ /* 0x000f22000c2e1900 */
[----:B--2---:R-:W-:-:S04]  /*48e0*/  SEL R27, R27, 0xff800000, P2 ;  /* 0xff8000001b1b7807 */ /* 0x004fc80001000000 */
[-C--:B------:R-:W-:Y:S02]  /*48f0*/  FSETP.GEU.AND P2, PT, R37, R27.reuse, PT ;  /* 0x0000001b2500720b */ /* 0x080fe40003f4e000 */
[----:B------:R-:W-:Y:S02]  /*4900*/  FSETP.NAN.AND P1, PT, R27, R27, PT ;  /* 0x0000001b1b00720b */ /* 0x000fe40003f28000 */
[----:B------:R-:W-:-:S09]  /*4910*/  P2R R135, PR, RZ, 0x4 ;  /* 0x00000004ff877803 */ /* 0x000fd20000000000 */
[----:B------:R-:W-:Y:S02]  /*4920*/  @P2 SEL R27, R27, R37, P1 ;  /* 0x000000251b1b2207 */ /* 0x000fe40000800000 */
[----:B------:R-:W-:-:S13]  /*4930*/  ISETP.LT.AND P2, PT, R18, 0x100, P6 ;  /* 0x000001001200780c */ /* 0x000fda0003741270 */
[----:B------:R1:W2:Y:S02]  /*4940*/  @P2 LDG.E.EL R30, desc[UR6][R12.64] ;  /* 0x000000060c1e2981 */ /* 0x0002a4000c2e1900 */
[----:B-1----:R-:W-:-:S04]  /*4950*/  VIADD R13, R141, 0x2c00 ;  /* 0x00002c008d0d7836 */ /* 0x002fc80000000000 */
[----:B------:R-:W-:-:S05]  /*4960*/  IMAD.WIDE R12, R13, 0x4, R2 ;  /* 0x000000040d0c7825 */ /* 0x000fca00078e0202 */
[----:B------:R1:W5:Y:S01]  /*4970*/  @P4 LDG.E.EL R34, desc[UR6][R12.64] ;  /* 0x000000060c224981 */ /* 0x000362000c2e1900 */
[----:B------:R-:W-:Y:S02]  /*4980*/  P2R R161, PR, RZ, 0x4 ;  /* 0x00000004ffa17803 */ /* 0x000fe40000000000 */
[----:B---3--:R-:W-:Y:S02]  /*4990*/  SEL R29, R29, 0xff800000, P5 ;  /* 0xff8000001d1d7807 */ /* 0x008fe40002800000 */
[----:B----4-:R-:W-:Y:S01]  /*49a0*/  SEL R31, R31, 0xff800000, P3 ;  /* 0xff8000001f1f7807 */ /* 0x010fe20001800000 */
[----:B------:R-:W-:Y:S02]  /*49b0*/  IMAD.MOV.U32 R36, RZ, RZ, RZ ;  /* 0x000000ffff247224 */ /* 0x000fe400078e00ff */
[----:B-1----:R-:W-:-:S04]  /*49c0*/  VIADD R13, R141, 0x3400 ;  /* 0x000034008d0d7836 */ /* 0x002fc80000000000 */
[----:B------:R-:W-:Y:S01]  /*49d0*/  IMAD.WIDE R12, R13, 0x4, R2 ;  /* 0x000000040d0c7825 */ /* 0x000fe200078e0202 */
[----:B--2---:R-:W-:-:S04]  /*49e0*/  SEL R30, R30, 0xff800000, P2 ;  /* 0xff8000001e1e7807 */ /* 0x004fc80001000000 */
[-C--:B------:R-:W-:Y:S02]  /*49f0*/  FSETP.GEU.AND P2, PT, R134, R30.reuse, PT ;  /* 0x0000001e8600720b */ /* 0x080fe40003f4e000 */
[----:B------:R-:W-:Y:S02]  /*4a00*/  FSETP.NAN.AND P1, PT, R30, R30, PT ;  /* 0x0000001e1e00720b */ /* 0x000fe40003f28000 */
[----:B------:R-:W-:-:S09]  /*4a10*/  P2R R152, PR, RZ, 0x4 ;  /* 0x00000004ff987803 */ /* 0x000fd20000000000 */
[----:B------:R-:W-:Y:S02]  /*4a20*/  @P2 SEL R30, R30, R134, P1 ;  /* 0x000000861e1e2207 */ /* 0x000fe40000800000 */
[-C--:B------:R-:W-:Y:S02]  /*4a30*/  FSETP.GEU.AND P2, PT, R120, R29.reuse, PT ;  /* 0x0000001d7800720b */ /* 0x080fe40003f4e000 */
[----:B------:R-:W-:Y:S02]  /*4a40*/  FSETP.NAN.AND P1, PT, R29, R29, PT ;  /* 0x0000001d1d00720b */ /* 0x000fe40003f28000 */
[----:B-----5:R-:W-:Y:S02]  /*4a50*/  SEL R34, R34, 0xff800000, P4 ;  /* 0xff80000022227807 */ /* 0x020fe40002000000 */
[----:B------:R-:W-:-:S07]  /*4a60*/  P2R R134, PR, RZ, 0x4 ;  /* 0x00000004ff867803 */ /* 0x000fce0000000000 */
[----:B------:R-:W-:Y:S02]  /*4a70*/  @P2 SEL R29, R29, R120, P1 ;  /* 0x000000781d1d2207 */ /* 0x000fe40000800000 */
[-C--:B------:R-:W-:Y:S02]  /*4a80*/  FSETP.GEU.AND P2, PT, R125, R34.reuse, PT ;  /* 0x000000227d00720b */ /* 0x080fe40003f4e000 */
[----:B------:R-:W-:Y:S02]  /*4a90*/  FSETP.NAN.AND P1, PT, R34, R34, PT ;  /* 0x000000222200720b */ /* 0x000fe40003f28000 */
[----:B------:R-:W-:-:S09]  /*4aa0*/  P2R R120, PR, RZ, 0x4 ;  /* 0x00000004ff787803 */ /* 0x000fd20000000000 */
[----:B------:R-:W-:Y:S02]  /*4ab0*/  @P2 SEL R34, R34, R125, P1 ;  /* 0x0000007d22222207 */ /* 0x000fe40000800000 */
        /* <DEDUP_REMOVED lines=18> */
[----:B------:R-:W-:Y:S02]  /*4be0*/  IMAD.MOV.U32 R8, RZ, RZ, RZ ;  /* 0x000000ffff087224 */ /* 0x000fe400078e00ff */
[----:B------:R-:W-:Y:S01]  /*4bf0*/  IMAD.WIDE R12, R141, 0x4, R2 ;  /* 0x000000048d0c7825 */ /* 0x000fe200078e0202 */
[----:B--2---:R-:W-:-:S04]  /*4c00*/  SEL R33, R33, 0xff800000, P1 ;  /* 0xff80000021217807 */ /* 0x004fc80000800000 */
[-C--:B------:R-:W-:Y:S02]  /*4c10*/  FSETP.GEU.AND P2, PT, R124, R33.reuse, PT ;  /* 0x000000217c00720b */ /* 0x080fe40003f4e000 */
[----:B------:R-:W-:-:S11]  /*4c20*/  FSETP.NAN.AND P1, PT, R33, R33, PT ;  /* 0x000000212100720b */ /* 0x000fd60003f28000 */
[----:B------:R-:W-:Y:S02]  /*4c30*/  @P2 SEL R33, R33, R124, P1 ;  /* 0x0000007c21212207 */ /* 0x000fe40000800000 */
[----:B------:R-:W-:-:S13]  /*4c40*/  ISETP.LT.AND P1, PT, R4, 0x100, P6 ;  /* 0x000001000400780c */ /* 0x000fda0003721270 */
[----:B------:R1:W2:Y:S01]  /*4c50*/  @P1 LDG.E.EL R8, desc[UR6][R12.64] ;  /* 0x000000060c081981 */ /* 0x0002a2000c2e1900 */
[----:B------:R-:W-:Y:S01]  /*4c60*/  ISETP.LT.AND P6, PT, R23, 0x100, P6 ;  /* 0x000001001700780c */ /* 0x000fe200037c1270 */
[----:B------:R-:W-:Y:S02]  /*4c70*/  IMAD.MOV.U32 R24, RZ, RZ, RZ ;  /* 0x000000ffff187224 */ /* 0x000fe400078e00ff */
[----:B-1----:R-:W-:-:S04]  /*4c80*/  VIADD R13, R141, 0x3c00 ;  /* 0x00003c008d0d7836 */ /* 0x002fc80000000000 */
[----:B------:R-:W-:-:S04]  /*4c90*/  IMAD.WIDE R12, R13, 0x4, R2 ;  /* 0x000000040d0c7825 */ /* 0x000fc800078e0202 */
[----:B------:R-:W-:Y:S02]  /*4ca0*/  VIADD R9, R9, 0x21 ;  /* 0x0000002109097836 */ /* 0x000fe40000000000 */
[----:B------:R-:W3:Y:S02]  /*4cb0*/  @P6 LDG.E.EL R24, desc[UR6][R12.64] ;  /* 0x000000060c186981 */ /* 0x000ee4000c2e1900 */
[----:B------:R-:W-:-:S04]  /*4cc0*/  IMAD R37, R6, 0x4000, R9 ;  /* 0x0000400006257824 */ /* 0x000fc800078e0209 */
[----:B------:R-:W-:Y:S01]  /*4cd0*/  IMAD.WIDE R10, R37, 0x4, R2 ;  /* 0x00000004250a7825 */ /* 0x000fe200078e0202 */
[----:B--2---:R-:W-:Y:S02]  /*4ce0*/  SEL R15, R8, 0xff800000, P1 ;  /* 0xff800000080f7807 */ /* 0x004fe40000800000 */
[----:B------:R-:W-:-:S06]  /*4cf0*/  CS2R R8, SRZ ;  /* 0x0000000000087805 */ /* 0x000fcc000001ff00 */
[----:B------:R1:W2:Y:S01]  /*4d00*/  @P1 LDG.E.EL R8, desc[UR6][R10.64] ;  /* 0x000000060a081981 */ /* 0x0002a2000c2e1900 */
[----:B------:R-:W-:Y:S02]  /*4d10*/  P2R R158, PR, RZ, 0x20 ;  /* 0x00000020ff9e7803 */ /* 0x000fe40000000000 */
[-C--:B------:R-:W-:Y:S02]  /*4d20*/  FSETP.GEU.AND P5, PT, R32, R15.reuse, PT ;  /* 0x0000000f2000720b */ /* 0x080fe40003fae000 */
[----:B------:R-:W-:Y:S02]  /*4d30*/  P2R R127, PR, RZ, 0x4 ;  /* 0x00000004ff7f7803 */ /* 0x000fe40000000000 */
[----:B------:R-:W-:Y:S02]  /*4d40*/  FSETP.NAN.AND P2, PT, R15, R15, PT ;  /* 0x0000000f0f00720b */ /* 0x000fe40003f48000 */
[----:B---3--:R-:W-:-:S07]  /*4d50*/  SEL R24, R24, 0xff800000, P6 ;  /* 0xff80000018187807 */ /* 0x008fce0003000000 */
[----:B------:R-:W-:Y:S02]  /*4d60*/  @P5 SEL R15, R15, R32, P2 ;  /* 0x000000200f0f5207 */ /* 0x000fe40001000000 */
[----:B------:R-:W-:-:S04]  /*4d70*/  FSETP.GEU.AND P2, PT, R17, R24, PT ;  /* 0x000000181100720b */ /* 0x000fc80003f4e000 */
[----:B------:R-:W-:Y:S02]  /*4d80*/  P2R R141, PR, RZ, 0x4 ;  /* 0x00000004ff8d7803 */ /* 0x000fe40000000000 */
[----:B------:R-:W-:Y:S02]  /*4d90*/  P2R R122, PR, RZ, 0x8 ;  /* 0x00000008ff7a7803 */ /* 0x000fe40000000000 */
[----:B------:R-:W-:Y:S02]  /*4da0*/  ISETP.NE.AND P3, PT, R153, RZ, PT ;  /* 0x000000ff9900720c */ /* 0x000fe40003f65270 */
[----:B------:R-:W-:Y:S02]  /*4db0*/  P2R R124, PR, RZ, 0x20 ;  /* 0x00000020ff7c7803 */ /* 0x000fe40000000000 */
[----:B------:R-:W-:Y:S01]  /*4dc0*/  ISETP.NE.AND P5, PT, R155, RZ, PT ;  /* 0x000000ff9b00720c */ /* 0x000fe20003fa5270 */
[----:B-1----:R-:W-:Y:S01]  /*4dd0*/  IMAD.MOV.U32 R11, RZ, RZ, RZ ;  /* 0x000000ffff0b7224 */ /* 0x002fe200078e00ff */
[----:B--2---:R-:W-:-:S02]  /*4de0*/  SEL R8, R8, 0xff800000, P1 ;  /* 0xff80000008087807 */ /* 0x004fc40000800000 */
[----:B------:R-:W-:-:S04]  /*4df0*/  FSETP.NAN.AND P1, PT, R24, R24, PT ;  /* 0x000000181800720b */ /* 0x000fc80003f28000 */
[----:B------:R-:W-:Y:S02]  /*4e00*/  @P2 SEL R24, R24, R17, P1 ;  /* 0x0000001118182207 */ /* 0x000fe40000800000 */
[-C--:B------:R-:W-:Y:S02]  /*4e10*/  FSETP.GEU.AND P2, PT, R15, R8.reuse, PT ;  /* 0x000000080f00720b */ /* 0x080fe40003f4e000 */
[----:B------:R-:W-:-:S11]  /*4e20*/  FSETP.NAN.AND P1, PT, R8, R8, PT ;  /* 0x000000080800720b */ /* 0x000fd60003f28000 */
[----:B------:R-:W-:Y:S01]  /*4e30*/  @P2 SEL R8, R8, R15, P1 ;  /* 0x0000000f08082207 */ /* 0x000fe20000800000 */
[----:B------:R-:W-:-:S04]  /*4e40*/  VIADD R15, R37, 0x400 ;  /* 0x00000400250f7836 */ /* 0x000fc80000000000 */
[----:B------:R-:W-:-:S05]  /*4e50*/  IMAD.WIDE R14, R15, 0x4, R2 ;  /* 0x000000040f0e7825 */ /* 0x000fca00078e0202 */
[----:B------:R1:W2:Y:S02]  /*4e60*/  @P3 LDG.E.EL R9, desc[UR6][R14.64] ;  /* 0x000000060e093981 */ /* 0x0002a4000c2e1900 */
[----:B-1----:R-:W-:-:S04]  /*4e70*/  VIADD R15, R37, 0xc00 ;  /* 0x00000c00250f7836 */ /* 0x002fc80000000000 */
[----:B------:R-:W-:-:S05]  /*4e80*/  IMAD.WIDE R14, R15, 0x4, R2 ;  /* 0x000000040f0e7825 */ /* 0x000fca00078e0202 */
[----:B------:R-:W3:Y:S01]  /*4e90*/  @P5 LDG.E.EL R11, desc[UR6][R14.64] ;  /* 0x000000060e0b5981 */ /* 0x000ee2000c2e1900 */
[----:B------:R-:W-:Y:S02]  /*4ea0*/  P2R R157, PR, RZ, 0x10 ;  /* 0x00000010ff9d7803 */ /* 0x000fe40000000000 */
[----:B------:R-:W-:Y:S01]  /*4eb0*/  ISETP.NE.AND P4, PT, R154, RZ, PT ;  /* 0x000000ff9a00720c */ /* 0x000fe20003f85270 */
[----:B------:R-:W-:Y:S02]  /*4ec0*/  VIADD R13, R37, 0x800 ;  /* 0x00000800250d7836 */ /* 0x000fe40000000000 */
[----:B------:R-:W-:Y:S02]  /*4ed0*/  IMAD.MOV.U32 R10, RZ, RZ, RZ ;  /* 0x000000ffff0a7224 */ /* 0x000fe400078e00ff */
[----:B------:R-:W-:-:S08]  /*4ee0*/  IMAD.WIDE R12, R13, 0x4, R2 ;  /* 0x000000040d0c7825 */ /* 0x000fd000078e0202 */
[----:B------:R1:W4:Y:S01]  /*4ef0*/  @P4 LDG.E.EL R10, desc[UR6][R12.64] ;  /* 0x000000060c0a4981 */ /* 0x000322000c2e1900 */
[----:B------:R-:W-:Y:S02]  /*4f00*/  VIADD R17, R37, 0x1000 ;  /* 0x0000100025117836 */ /* 0x000fe40000000000 */
[----:B-1----:R-:W-:Y:S01]  /*4f10*/  IMAD.MOV.U32 R12, RZ, RZ, RZ ;  /* 0x000000ffff0c7224 */ /* 0x002fe200078e00ff */
[----:B---3--:R-:W-:Y:S02]  /*4f20*/  SEL R11, R11, 0xff800000, P5 ;  /* 0xff8000000b0b7807 */ /* 0x008fe40002800000 */
[----:B------:R-:W-:Y:S01]  /*4f30*/  ISETP.NE.AND P5, PT, R16, RZ, PT ;  /* 0x000000ff1000720c */ /* 0x000fe20003fa5270 */
[----:B------:R-:W-:-:S05]  /*4f40*/  IMAD.WIDE R16, R17, 0x4, R2 ;  /* 0x0000000411107825 */ /* 0x000fca00078e0202 */
[----:B------:R-:W3:Y:S01]  /*4f50*/  @P0 LDG.E.EL R12, desc[UR6][R16.64] ;  /* 0x00000006100c0981 */ /* 0x000ee2000c2e1900 */
[----:B--2---:R-:W-:-:S04]  /*4f60*/  SEL R9, R9, 0xff800000, P3 ;  /* 0xff80000009097807 */ /* 0x004fc80001800000 */
[----:B------:R-:W-:Y:S02]  /*4f70*/  FSETP.GEU.AND P3, PT, R38, R9, PT ;  /* 0x000000092600720b */ /* 0x000fe40003f6e000 */
[----:B----4-:R-:W-:-:S04]  /*4f80*/  SEL R10, R10, 0xff800000, P4 ;  /* 0xff8000000a0a7807 */ /* 0x010fc80002000000 */
[----:B------:R-:W-:Y:S02]  /*4f90*/  FSETP.GEU.AND P4, PT, R131, R10, PT ;  /* 0x0000000a8300720b */ /* 0x000fe40003f8e000 */
[----:B------:R-:W-:-:S05]  /*4fa0*/  FSETP.NAN.AND P1, PT, R9, R9, PT ;  /* 0x000000090900720b */ /* 0x000fca0003f28000 */
[----:B------:R-:W-:Y:S02]  /*4fb0*/  @P3 SEL R9, R9, R38, P1 ;  /* 0x0000002609093207 */ /* 0x000fe40000800000 */
[----:B------:R-:W-:-:S04]  /*4fc0*/  FSETP.NAN.AND P1, PT, R10, R10, PT ;  /* 0x0000000a0a00720b */ /* 0x000fc80003f28000 */
[----:B------:R-:W-:Y:S02]  /*4fd0*/  @P4 SEL R10, R10, R131, P1 ;  /* 0x000000830a0a4207 */ /* 0x000fe40000800000 */
[----:B------:R-:W-:Y:S02]  /*4fe0*/  FSETP.GEU.AND P1, PT, R40, R11, PT ;  /* 0x0000000b2800720b */ /* 0x000fe40003f2e000 */
[----:B------:R-:W-:Y:S02]  /*4ff0*/  P2R R153, PR, RZ, 0x4 ;  /* 0x00000004ff997803 */ /* 0x000fe40000000000 */
[----:B------:R-:W-:Y:S02]  /*5000*/  ISETP.NE.AND P2, PT, R156, RZ, PT ;  /* 0x000000ff9c00720c */ /* 0x000fe40003f45270 */
[----:B------:R-:W-:Y:S01]  /*5010*/  P2R R156, PR, RZ, 0x2 ;  /* 0x00000002ff9c7803 */ /* 0x000fe20000000000 */
[----:B------:R-:W-:Y:S02]  /*5020*/  VIADD R19, R37, 0x1400 ;  /* 0x0000140025137836 */ /* 0x000fe40000000000 */
[----:B------:R-:W-:Y:S01]  /*5030*/  IMAD.MOV.U32 R13, RZ, RZ, RZ ;  /* 0x000000ffff0d7224 */ /* 0x000fe200078e00ff */
[----:B---3--:R-:W-:-:S02]  /*5040*/  SEL R12, R12, 0xff800000, P0 ;  /* 0xff8000000c0c7807 */ /* 0x008fc40000000000 */
[----:B------:R-:W-:-:S04]  /*5050*/  FSETP.NAN.AND P0, PT, R11, R11, PT ;  /* 0x0000000b0b00720b */ /* 0x000fc80003f08000 */
[----:B------:R-:W-:Y:S02]  /*5060*/  @P1 SEL R11, R11, R40, P0 ;  /* 0x000000280b0b1207 */ /* 0x000fe40000000000 */
[-C--:B------:R-:W-:Y:S02]  /*5070*/  FSETP.GEU.AND P0, PT, R133, R12.reuse, PT ;  /* 0x0000000c8500720b */ /* 0x080fe40003f0e000 */
[----:B------:R-:W-:-:S11]  /*5080*/  FSETP.NAN.AND P1, PT, R12, R12, PT ;  /* 0x0000000c0c00720b */ /* 0x000fd60003f28000 */
[----:B------:R-:W-:Y:S02]  /*5090*/  @P0 SEL R12, R12, R133, P1 ;  /* 0x000000850c0c0207 */ /* 0x000fe40000800000 */
[----:B------:R-:W-:Y:S01]  /*50a0*/  ISETP.NE.AND P1, PT, R18, RZ, PT ;  /* 0x000000ff1200720c */ /* 0x000fe20003f25270 */
[----:B------:R-:W-:-:S05]  /*50b0*/  IMAD.WIDE R18, R19, 0x4, R2 ;  /* 0x0000000413127825 */ /* 0x000fca00078e0202 */
[----:B------:R1:W2:Y:S01]  /*50c0*/  @P2 LDG.E.EL R13, desc[UR6][R18.64] ;  /* 0x00000006120d2981 */ /* 0x0002a2000c2e1900 */
[----:B------:R-:W-:Y:S02]  /*50d0*/  P2R R154, PR, RZ, 0x8 ;  /* 0x00000008ff9a7803 */ /* 0x000fe40000000000 */
[----:B------:R-:W-:Y:S01]  /*50e0*/  ISETP.NE.AND P3, PT, R159, RZ, PT ;  /* 0x000000ff9f00720c */ /* 0x000fe20003f65270 */
[----:B------:R-:W-:Y:S01]  /*50f0*/  VIADD R17, R37, 0x1800 ;  /* 0x0000180025117836 */ /* 0x000fe20000000000 */
[----:B------:R-:W-:-:S03]  /*5100*/  CS2R R14, SRZ ;  /* 0x00000000000e7805 */ /* 0x000fc6000001ff00 */
[----:B------:R-:W-:-:S04]  /*5110*/  IMAD.WIDE R16, R17, 0x4, R2 ;  /* 0x0000000411107825 */ /* 0x000fc800078e0202 */
[----:B-1----:R-:W-:-:S04]  /*5120*/  VIADD R19, R37, 0x2000 ;  /* 0x0000200025137836 */ /* 0x002fc80000000000 */
[----:B------:R-:W3:Y:S01]  /*5130*/  @P3 LDG.E.EL R14, desc[UR6][R16.64] ;  /* 0x00000006100e3981 */ /* 0x000ee2000c2e1900 */
[----:B------:R-:W-:Y:S01]  /*5140*/  IMAD.WIDE R18, R19, 0x4, R2 ;  /* 0x0000000413127825 */ /* 0x000fe200078e0202 */
[----:B--2---:R-:W-:Y:S02]  /*5150*/  SEL R13, R13, 0xff800000, P2 ;  /* 0xff8000000d0d7807 */ /* 0x004fe40001000000 */
[----:B------:R-:W-:Y:S01]  /*5160*/  ISETP.NE.AND P2, PT, R20, RZ, PT ;  /* 0x000000ff1400720c */ /* 0x000fe20003f45270 */
[----:B------:R-:W-:-:S06]  /*5170*/  IMAD.MOV.U32 R20, RZ, RZ, RZ ;  /* 0x000000ffff147224 */ /* 0x000fcc00078e00ff */
[----:B------:R-:W2:Y:S01]  /*5180*/  @P5 LDG.E.EL R20, desc[UR6][R18.64] ;  /* 0x0000000612145981 */ /* 0x000ea2000c2e1900 */
[----:B------:R-:W-:Y:S02]  /*5190*/  P2R R131, PR, RZ, 0x1 ;  /* 0x00000001ff837803 */ /* 0x000fe40000000000 */
[----:B------:R-:W-:Y:S02]  /*51a0*/  ISETP.NE.AND P0, PT, R161, RZ, PT ;  /* 0x000000ffa100720c */ /* 0x000fe40003f05270 */
[----:B------:R-:W-:Y:S02]  /*51b0*/  P2R R155, PR, RZ, 0x10 ;  /* 0x00000010ff9b7803 */ /* 0x000fe40000000000 */
[----:B---3--:R-:W-:Y:S02]  /*51c0*/  SEL R14, R14, 0xff800000, P3 ;  /* 0xff8000000e0e7807 */ /* 0x008fe40001800000 */
[----:B------:R-:W-:Y:S02]  /*51d0*/  ISETP.NE.AND P4, PT, R160, RZ, PT ;  /* 0x000000ffa000720c */ /* 0x000fe40003f85270 */
[----:B------:R-:W-:Y:S01]  /*51e0*/  ISETP.NE.AND P3, PT, R21, RZ, PT ;  /* 0x000000ff1500720c */ /* 0x000fe20003f65270 */
[----:B------:R-:W-:-:S02]  /*51f0*/  VIADD R21, R37, 0x2400 ;  /* 0x0000240025157836 */ /* 0x000fc40000000000 */
[----:B------:R-:W-:Y:S02]  /*5200*/  VIADD R23, R37, 0x1c00 ;  /* 0x00001c0025177836 */ /* 0x000fe40000000000 */
[----:B------:R-:W-:Y:S02]  /*5210*/  IMAD.MOV.U32 R17, RZ, RZ, RZ ;  /* 0x000000ffff117224 */ /* 0x000fe400078e00ff */
[----:B------:R-:W-:-:S05]  /*5220*/  IMAD.WIDE R22, R23, 0x4, R2 ;  /* 0x0000000417167825 */ /* 0x000fca00078e0202 */
[----:B------:R-:W3:Y:S01]  /*5230*/  @P4 LDG.E.EL R15, desc[UR6][R22.64] ;  /* 0x00000006160f4981 */ /* 0x000ee2000c2e1900 */
[----:B--2---:R-:W-:Y:S01]  /*5240*/  SEL R16, R20, 0xff800000, P5 ;  /* 0xff80000014107807 */ /* 0x004fe20002800000 */
[----:B------:R-:W-:-:S05]  /*5250*/  IMAD.WIDE R20, R21, 0x4, R2 ;  /* 0x0000000415147825 */ /* 0x000fca00078e0202 */
[----:B------:R1:W2:Y:S01]  /*5260*/  @P0 LDG.E.EL R17, desc[UR6][R20.64] ;  /* 0x0000000614110981 */ /* 0x0002a2000c2e1900 */
[----:B---3--:R-:W-:Y:S02]  /*5270*/  SEL R15, R15, 0xff800000, P4 ;  /* 0xff8000000f0f7807 */ /* 0x008fe40002000000 */
[----:B------:R-:W-:Y:S02]  /*5280*/  ISETP.NE.AND P4, PT, R157, RZ, PT ;  /* 0x000000ff9d00720c */ /* 0x000fe40003f85270 */
[----:B-1----:R-:W-:Y:S02]  /*5290*/  CS2R R20, SRZ ;  /* 0x0000000000147805 */ /* 0x002fe4000001ff00 */
[----:B--2---:R-:W-:Y:S02]  /*52a0*/  SEL R17, R17, 0xff800000, P0 ;  /* 0xff80000011117807 */ /* 0x004fe40000000000 */
[----:B------:R-:W-:-:S04]  /*52b0*/  ISETP.NE.AND P0, PT, R53, RZ, PT ;  /* 0x000000ff3500720c */ /* 0x000fc80003f05270 */
[----:B------:R-:W-:Y:S02]  /*52c0*/  P2R R157, PR, RZ, 0x1 ;  /* 0x00000001ff9d7803 */ /* 0x000fe40000000000 */
        /* <DEDUP_REMOVED lines=24> */
[----:B------:R-:W-:Y:S01]  /*5450*/  ISETP.NE.AND P0, PT, R41, RZ, PT ;  /* 0x000000ff2900720c */ /* 0x000fe20003f05270 */
[----:B------:R-:W-:-:S04]  /*5460*/  VIADD R41, R37, 0x3000 ;  /* 0x0000300025297836 */ /* 0x000fc80000000000 */
[----:B------:R-:W-:-:S05]  /*5470*/  IMAD.WIDE R40, R41, 0x4, R2 ;  /* 0x0000000429287825 */ /* 0x000fca00078e0202 */
[----:B------:R-:W2:Y:S01]  /*5480*/  @P3 LDG.E.EL R20, desc[UR6][R40.64] ;  /* 0x0000000628143981 */ /* 0x000ea2000c2e1900 */
[----:B------:R-:W-:Y:S01]  /*5490*/  ISETP.NE.AND P5, PT, R158, RZ, PT ;  /* 0x000000ff9e00720c */ /* 0x000fe20003fa5270 */
[----:B------:R-:W-:Y:S02]  /*54a0*/  VIADD R23, R37, 0x2800 ;  /* 0x0000280025177836 */ /* 0x000fe40000000000 */
[----:B------:R-:W-:Y:S02]  /*54b0*/  IMAD.MOV.U32 R32, RZ, RZ, RZ ;  /* 0x000000ffff207224 */ /* 0x000fe400078e00ff */
[----:B------:R-:W-:-:S08]  /*54c0*/  IMAD.WIDE R22, R23, 0x4, R2 ;  /* 0x0000000417167825 */ /* 0x000fd000078e0202 */
[----:B------:R1:W3:Y:S01]  /*54d0*/  @P5 LDG.E.EL R32, desc[UR6][R22.64] ;  /* 0x0000000616205981 */ /* 0x0002e2000c2e1900 */
[----:B------:R-:W-:Y:S01]  /*54e0*/  VIADD R43, R37, 0x3400 ;  /* 0x00003400252b7836 */ /* 0x000fe20000000000 */
[----:B------:R-:W-:Y:S02]  /*54f0*/  P2R R47, PR, RZ, 0x1 ;  /* 0x00000001ff2f7803 */ /* 0x000fe40000000000 */
[----:B------:R-:W-:Y:S01]  /*5500*/  ISETP.NE.AND P0, PT, R39, RZ, PT ;  /* 0x000000ff2700720c */ /* 0x000fe20003f05270 */
[----:B------:R-:W-:Y:S02]  /*5510*/  VIADD R39, R37, 0x2c00 ;  /* 0x00002c0025277836 */ /* 0x000fe40000000000 */
[----:B------:R-:W-:Y:S02]  /*5520*/  IMAD.MOV.U32 R19, RZ, RZ, RZ ;  /* 0x000000ffff137224 */ /* 0x000fe400078e00ff */
[----:B------:R-:W-:-:S05]  /*5530*/  IMAD.WIDE R38, R39, 0x4, R2 ;  /* 0x0000000427267825 */ /* 0x000fca00078e0202 */
[----:B------:R4:W5:Y:S01]  /*5540*/  @P4 LDG.E.EL R19, desc[UR6][R38.64] ;  /* 0x0000000626134981 */ /* 0x000962000c2e1900 */
[----:B-1----:R-:W-:Y:S02]  /*5550*/  IMAD.MOV.U32 R23, RZ, RZ, RZ ;  /* 0x000000ffff177224 */ /* 0x002fe400078e00ff */
[C---:B----4-:R-:W-:Y:S02]  /*5560*/  VIADD R39, R37.reuse, 0x3800 ;  /* 0x0000380025277836 */ /* 0x050fe40000000000 */
[----:B------:R-:W-:Y:S02]  /*5570*/  VIADD R37, R37, 0x3c00 ;  /* 0x00003c0025257836 */ /* 0x000fe40000000000 */
[----:B------:R-:W-:-:S04]  /*5580*/  IMAD.WIDE R38, R39, 0x4, R2 ;  /* 0x0000000427267825 */ /* 0x000fc800078e0202 */
[----:B------:R-:W-:-:S06]  /*5590*/  IMAD.MOV.U32 R22, RZ, RZ, RZ ;  /* 0x000000ffff167224 */ /* 0x000fcc00078e00ff */
[----:B------:R1:W4:Y:S01]  /*55a0*/  @P1 LDG.E.EL R22, desc[UR6][R38.64] ;  /* 0x0000000626161981 */ /* 0x000322000c2e1900 */
[----:B--2---:R-:W-:Y:S02]  /*55b0*/  SEL R20, R20, 0xff800000, P3 ;  /* 0xff80000014147807 */ /* 0x004fe40001800000 */
[----:B------:R-:W-:Y:S01]  /*55c0*/  ISETP.NE.AND P3, PT, R42, RZ, PT ;  /* 0x000000ff2a00720c */ /* 0x000fe20003f65270 */
[----:B------:R-:W-:-:S05]  /*55d0*/  IMAD.WIDE R42, R43, 0x4, R2 ;  /* 0x000000042b2a7825 */ /* 0x000fca00078e0202 */
[----:B------:R2:W4:Y:S01]  /*55e0*/  @P2 LDG.E.EL R21, desc[UR6][R42.64] ;  /* 0x000000062a152981 */ /* 0x000522000c2e1900 */
[----:B------:R-:W-:-:S05]  /*55f0*/  IMAD.WIDE R2, R37, 0x4, R2 ;  /* 0x0000000425027825 */ /* 0x000fca00078e0202 */
[----:B------:R1:W4:Y:S01]  /*5600*/  @P6 LDG.E.EL R23, desc[UR6][R2.64] ;  /* 0x0000000602176981 */ /* 0x000322000c2e1900 */
[----:B---3--:R-:W-:Y:S02]  /*5610*/  SEL R18, R32, 0xff800000, P5 ;  /* 0xff80000020127807 */ /* 0x008fe40002800000 */
[----:B------:R-:W-:Y:S02]  /*5620*/  SEL R32, RZ, 0x1, !P0 ;  /* 0x00000001ff207807 */ /* 0x000fe40004000000 */
[----:B------:R-:W-:-:S04]  /*5630*/  ISETP.NE.AND P0, PT, R47, RZ, PT ;  /* 0x000000ff2f00720c */ /* 0x000fc80003f05270 */
[----:B------:R-:W-:Y:S02]  /*5640*/  SEL R37, RZ, 0x1, !P0 ;  /* 0x00000001ff257807 */ /* 0x000fe40004000000 */
[----:B------:R-:W-:-:S04]  /*5650*/  ISETP.NE.AND P0, PT, R49, RZ, PT ;  /* 0x000000ff3100720c */ /* 0x000fc80003f05270 */
[----:B------:R-:W-:Y:S02]  /*5660*/  SEL R40, RZ, 0x1, !P0 ;  /* 0x00000001ff287807 */ /* 0x000fe40004000000 */
[----:B------:R-:W-:-:S04]  /*5670*/  ISETP.NE.AND P0, PT, R52, RZ, PT ;  /* 0x000000ff3400720c */ /* 0x000fc80003f05270 */
[----:B------:R-:W-:Y:S02]  /*5680*/  SEL R41, RZ, 0x1, !P0 ;  /* 0x00000001ff297807 */ /* 0x000fe40004000000 */
[----:B------:R-:W-:-:S04]  /*5690*/  ISETP.NE.AND P0, PT, R53, RZ, PT ;  /* 0x000000ff3500720c */ /* 0x000fc80003f05270 */
[----:B-1----:R-:W-:Y:S02]  /*56a0*/  SEL R38, RZ, 0x1, !P0 ;  /* 0x00000001ff267807 */ /* 0x002fe40004000000 */
[----:B------:R-:W-:-:S04]  /*56b0*/  ISETP.NE.AND P0, PT, R54, RZ, PT ;  /* 0x000000ff3600720c */ /* 0x000fc80003f05270 */
[----:B------:R-:W-:Y:S02]  /*56c0*/  SEL R39, RZ, 0x1, !P0 ;  /* 0x00000001ff277807 */ /* 0x000fe40004000000 */
[----:B------:R-:W-:-:S04]  /*56d0*/  ISETP.NE.AND P0, PT, R57, RZ, PT ;  /* 0x000000ff3900720c */ /* 0x000fc80003f05270 */
[----:B--2---:R-:W-:Y:S02]  /*56e0*/  SEL R42, RZ, 0x1, !P0 ;  /* 0x00000001ff2a7807 */ /* 0x004fe40004000000 */
[----:B------:R-:W-:-:S04]  /*56f0*/  ISETP.NE.AND P0, PT, R58, RZ, PT ;  /* 0x000000ff3a00720c */ /* 0x000fc80003f05270 */
[----:B------:R-:W-:Y:S02]  /*5700*/  SEL R43, RZ, 0x1, !P0 ;  /* 0x00000001ff2b7807 */ /* 0x000fe40004000000 */
[----:B------:R-:W-:Y:S02]  /*5710*/  ISETP.NE.AND P0, PT, R61, RZ, PT ;  /* 0x000000ff3d00720c */ /* 0x000fe40003f05270 */
[----:B-----5:R-:W-:Y:S02]  /*5720*/  SEL R19, R19, 0xff800000, P4 ;  /* 0xff80000013137807 */ /* 0x020fe40002000000 */
[----:B------:R-:W-:Y:S02]  /*5730*/  ISETP.NE.AND P4, PT, R45, RZ, PT ;  /* 0x000000ff2d00720c */ /* 0x000fe40003f85270 */
[----:B----4-:R-:W-:Y:S02]  /*5740*/  SEL R22, R22, 0xff800000, P1 ;  /* 0xff80000016167807 */ /* 0x010fe40000800000 */
[----:B------:R-:W-:-:S02]  /*5750*/  ISETP.NE.AND P1, PT, R72, RZ, PT ;  /* 0x000000ff4800720c */ /* 0x000fc40003f25270 */
[----:B------:R-:W-:Y:S02]  /*5760*/  ISETP.NE.AND P5, PT, R48, RZ, PT ;  /* 0x000000ff3000720c */ /* 0x000fe40003fa5270 */
[----:B------:R-:W-:Y:S02]  /*5770*/  SEL R52, RZ, 0x1, !P1 ;  /* 0x00000001ff347807 */ /* 0x000fe40004800000 */
[----:B------:R-:W-:Y:S02]  /*5780*/  SEL R37, R37, 0x2, P3 ;  /* 0x0000000225257807 */ /* 0x000fe40001800000 */
[----:B------:R-:W-:Y:S02]  /*5790*/  SEL R40, R40, 0x2, P4 ;  /* 0x0000000228287807 */ /* 0x000fe40002000000 */
[----:B------:R-:W-:Y:S02]  /*57a0*/  SEL R41, R41, 0x2, P5 ;  /* 0x0000000229297807 */ /* 0x000fe40002800000 */
[----:B------:R-:W-:-:S02]  /*57b0*/  SEL R21, R21, 0xff800000, P2 ;  /* 0xff80000015157807 */ /* 0x000fc40001000000 */
[----:B------:R-:W-:Y:S02]  /*57c0*/  ISETP.NE.AND P2, PT, R44, RZ, PT ;  /* 0x000000ff2c00720c */ /* 0x000fe40003f45270 */
[----:B------:R-:W-:Y:S02]  /*57d0*/  SEL R44, RZ, 0x1, !P0 ;  /* 0x00000001ff2c7807 */ /* 0x000fe40004000000 */
[----:B------:R-:W-:-:S04]  /*57e0*/  ISETP.NE.AND P0, PT, R66, RZ, PT ;  /* 0x000000ff4200720c */ /* 0x000fc80003f05270 */
[----:B0-----:R-:W-:Y:S02]  /*57f0*/  SEL R2, RZ, 0x1, !P0 ;  /* 0x00000001ff027807 */ /* 0x001fe40004000000 */
[----:B------:R-:W-:Y:S02]  /*5800*/  ISETP.NE.AND P0, PT, R69, RZ, PT ;  /* 0x000000ff4500720c */ /* 0x000fe40003f05270 */
[----:B------:R-:W-:Y:S02]  /*5810*/  SEL R23, R23, 0xff800000, P6 ;  /* 0xff80000017177807 */ /* 0x000fe40003000000 */
[----:B------:R-:W-:Y:S02]  /*5820*/  SEL R3, RZ, 0x1, !P0 ;  /* 0x00000001ff037807 */ /* 0x000fe40004000000 */
[----:B------:R-:W-:Y:S02]  /*5830*/  ISETP.NE.AND P0, PT, R71, RZ, PT ;  /* 0x000000ff4700720c */ /* 0x000fe40003f05270 */
[----:B------:R-:W-:-:S02]  /*5840*/  ISETP.NE.AND P6, PT, R70, RZ, PT ;  /* 0x000000ff4600720c */ /* 0x000fc40003fc5270 */
[----:B------:R-:W-:Y:S02]  /*5850*/  SEL R45, RZ, 0x1, !P0 ;  /* 0x00000001ff2d7807 */ /* 0x000fe40004000000 */
[----:B------:R-:W-:Y:S02]  /*5860*/  ISETP.NE.AND P0, PT, R73, RZ, PT ;  /* 0x000000ff4900720c */ /* 0x000fe40003f05270 */
[----:B------:R-:W-:Y:S02]  /*5870*/  SEL R49, RZ, 0x1, !P6 ;  /* 0x00000001ff317807 */ /* 0x000fe40007000000 */
[----:B------:R-:W-:Y:S02]  /*5880*/  ISETP.NE.AND P6, PT, R90, RZ, PT ;  /* 0x000000ff5a00720c */ /* 0x000fe40003fc5270 */
[----:B------:R-:W-:Y:S02]  /*5890*/  SEL R47, RZ, 0x1, !P0 ;  /* 0x00000001ff2f7807 */ /* 0x000fe40004000000 */
[----:B------:R-:W-:-:S02]  /*58a0*/  ISETP.NE.AND P0, PT, R133, RZ, PT ;  /* 0x000000ff8500720c */ /* 0x000fc40003f05270 */
        /* <DEDUP_REMOVED lines=48> */
[----:B------:R-:W-:Y:S02]  /*5bb0*/  SEL R39, R39, 0x2, P6 ;  /* 0x0000000227277807 */ /* 0x000fe40003000000 */
        /* <DEDUP_REMOVED lines=12> */
[----:B------:R-:W-:Y:S02]  /*5c80*/  ISETP.NE.AND P6, PT, R61, RZ, PT ;  /* 0x000000ff3d00720c */ /* 0x000fe40003fc5270 */
[----:B------:R-:W-:Y:S02]  /*5c90*/  SEL R48, RZ, 0x1, !P0 ;  /* 0x00000001ff307807 */ /* 0x000fe40004000000 */
[----:B------:R-:W-:Y:S02]  /*5ca0*/  SEL R47, R47, 0x2, P6 ;  /* 0x000000022f2f7807 */ /* 0x000fe40003000000 */
[----:B------:R-:W-:-:S04]  /*5cb0*/  ISETP.NE.AND P6, PT, R66, RZ, PT ;  /* 0x000000ff4200720c */ /* 0x000fc80003fc5270 */
[----:B------:R-:W-:Y:S02]  /*5cc0*/  SEL R48, R48, 0x2, P6 ;  /* 0x0000000230307807 */ /* 0x000fe40003000000 */
[----:B------:R-:W-:-:S04]  /*5cd0*/  ISETP.NE.AND P6, PT, R69, RZ, PT ;  /* 0x000000ff4500720c */ /* 0x000fc80003fc5270 */
[----:B------:R-:W-:Y:S02]  /*5ce0*/  SEL R49, R49, 0x2, P6 ;  /* 0x0000000231317807 */ /* 0x000fe40003000000 */
[----:B------:R-:W-:Y:S02]  /*5cf0*/  ISETP.NE.AND P6, PT, R70, RZ, PT ;  /* 0x000000ff4600720c */ /* 0x000fe40003fc5270 */
[----:B------:R-:W-:Y:S02]  /*5d00*/  SEL R32, R32, 0x2, P2 ;  /* 0x0000000220207807 */ /* 0x000fe40001000000 */
[----:B------:R-:W-:Y:S02]  /*5d10*/  SEL R52, R52, 0x2, P6 ;  /* 0x0000000234347807 */ /* 0x000fe40003000000 */
[----:B------:R-:W-:-:S04]  /*5d20*/  ISETP.NE.AND P6, PT, R71, RZ, PT ;  /* 0x000000ff4700720c */ /* 0x000fc80003fc5270 */
[----:B------:R-:W-:Y:S02]  /*5d30*/  SEL R32, R32, 0x3, P6 ;  /* 0x0000000320207807 */ /* 0x000fe40003000000 */
[----:B------:R-:W-:-:S04]  /*5d40*/  ISETP.NE.AND P6, PT, R72, RZ, PT ;  /* 0x000000ff4800720c */ /* 0x000fc80003fc5270 */
[----:B------:R-:W-:Y:S02]  /*5d50*/  SEL R37, R37, 0x3, P6 ;  /* 0x0000000325257807 */ /* 0x000fe40003000000 */
[----:B------:R-:W-:Y:S02]  /*5d60*/  ISETP.NE.AND P6, PT, R73, RZ, PT ;  /* 0x000000ff4900720c */ /* 0x000fe40003fc5270 */
[----:B------:R-:W-:Y:S02]  /*5d70*/  ISETP.NE.AND P0, PT, R157, RZ, PT ;  /* 0x000000ff9d00720c */ /* 0x000fe40003f05270 */
[----:B------:R-:W-:Y:S02]  /*5d80*/  SEL R40, R40, 0x3, P6 ;  /* 0x0000000328287807 */ /* 0x000fe40003000000 */
[----:B------:R-:W-:Y:S02]  /*5d90*/  ISETP.NE.AND P6, PT, R78, RZ, PT ;  /* 0x000000ff4e00720c */ /* 0x000fe40003fc5270 */
[----:B------:R-:W-:-:S02]  /*5da0*/  SEL R38, R38, 0x2, P0 ;  /* 0x0000000226267807 */ /* 0x000fc40000000000 */
        /* <DEDUP_REMOVED lines=91> */
[----:B------:R-:W-:Y:S02]  /*6360*/  ISETP.NE.AND P6, PT, R59, RZ, PT ;  /* 0x000000ff3b00720c */ /* 0x000fe40003fc5270 */
[----:B------:R-:W-:Y:S02]  /*6370*/  ISETP.NE.AND P2, PT, R92, RZ, PT ;  /* 0x000000ff5c00720c */ /* 0x000fe40003f45270 */
[----:B------:R-:W-:Y:S02]  /*6380*/  SEL R49, R49, 0x4, P6 ;  /* 0x0000000431317807 */ /* 0x000fe40003000000 */
[----:B------:R-:W-:Y:S02]  /*6390*/  SEL R52, R52, 0x3, P2 ;  /* 0x0000000334347807 */ /* 0x000fe40001000000 */
[----:B------:R-:W-:-:S02]  /*63a0*/  ISETP.NE.AND P6, PT, R60, RZ, PT ;  /* 0x000000ff3c00720c */ /* 0x000fc40003fc5270 */
[----:B------:R-:W-:Y:S02]  /*63b0*/  ISETP.NE.AND P3, PT, R94, RZ, PT ;  /* 0x000000ff5e00720c */ /* 0x000fe40003f65270 */
[----:B------:R-:W-:Y:S02]  /*63c0*/  ISETP.NE.AND P4, PT, R95, RZ, PT ;  /* 0x000000ff5f00720c */ /* 0x000fe40003f85270 */
[----:B------:R-:W-:Y:S02]  /*63d0*/  SEL R52, R52, 0x4, P6 ;  /* 0x0000000434347807 */ /* 0x000fe40003000000 */
[----:B------:R-:W-:Y:S02]  /*63e0*/  SEL R32, R32, 0x4, P3 ;  /* 0x0000000420207807 */ /* 0x000fe40001800000 */
[----:B------:R-:W-:Y:S02]  /*63f0*/  ISETP.NE.AND P6, PT, R61, RZ, PT ;  /* 0x000000ff3d00720c */ /* 0x000fe40003fc5270 */
[----:B------:R-:W-:-:S02]  /*6400*/  SEL R37, R37, 0x4, P4 ;  /* 0x0000000425257807 */ /* 0x000fc40002000000 */
[----:B------:R-:W-:Y:S02]  /*6410*/  ISETP.NE.AND P4, PT, R62, RZ, PT ;  /* 0x000000ff3e00720c */ /* 0x000fe40003f85270 */
[----:B------:R-:W-:-:S04]  /*6420*/  SEL R32, R32, 0x5, P6 ;  /* 0x0000000520207807 */ /* 0x000fc80003000000 */
[----:B------:R-:W-:Y:S02]  /*6430*/  SEL R32, R32, 0x6, P4 ;  /* 0x0000000620207807 */ /* 0x000fe40002000000 */
[----:B------:R-:W-:-:S04]  /*6440*/  ISETP.NE.AND P4, PT, R145, RZ, PT ;  /* 0x000000ff9100720c */ /* 0x000fc80003f85270 */
[----:B------:R-:W-:Y:S02]  /*6450*/  P2R R56, PR, RZ, 0x10 ;  /* 0x00000010ff387803 */ /* 0x000fe40000000000 */
[----:B------:R-:W-:Y:S02]  /*6460*/  ISETP.NE.AND P4, PT, R124, RZ, PT ;  /* 0x000000ff7c00720c */ /* 0x000fe40003f85270 */
[----:B------:R-:W-:Y:S02]  /*6470*/  ISETP.NE.AND P6, PT, R64, RZ, PT ;  /* 0x000000ff4000720c */ /* 0x000fe40003fc5270 */
[----:B------:R-:W-:Y:S02]  /*6480*/  P2R R55, PR, RZ, 0x10 ;  /* 0x00000010ff377803 */ /* 0x000fe40000000000 */
[----:B------:R-:W-:Y:S02]  /*6490*/  ISETP.NE.AND P4, PT, R143, RZ, PT ;  /* 0x000000ff8f00720c */ /* 0x000fe40003f85270 */
[----:B------:R-:W-:-:S02]  /*64a0*/  ISETP.NE.AND P5, PT, R98, RZ, PT ;  /* 0x000000ff6200720c */ /* 0x000fc40003fa5270 */
[----:B------:R-:W-:Y:S02]  /*64b0*/  P2R R54, PR, RZ, 0x10 ;  /* 0x00000010ff367803 */ /* 0x000fe40000000000 */
[----:B------:R-:W-:Y:S02]  /*64c0*/  SEL R37, R37, 0x5, P6 ;  /* 0x0000000525257807 */ /* 0x000fe40003000000 */
[----:B------:R-:W-:Y:S02]  /*64d0*/  ISETP.NE.AND P4, PT, R142, RZ, PT ;  /* 0x000000ff8e00720c */ /* 0x000fe40003f85270 */
[----:B------:R-:W-:Y:S02]  /*64e0*/  SEL R40, R40, 0x4, P5 ;  /* 0x0000000428287807 */ /* 0x000fe40002800000 */
        /* <DEDUP_REMOVED lines=11> */
[----:B------:R-:W-:Y:S02]  /*65a0*/  ISETP.NE.AND P6, PT, R68, RZ, PT ;  /* 0x000000ff4400720c */ /* 0x000fe40003fc5270 */
[----:B------:R-:W-:Y:S02]  /*65b0*/  SEL R40, R40, 0x6, P0 ;  /* 0x0000000628287807 */ /* 0x000fe40000000000 */
[----:B------:R-:W-:-:S02]  /*65c0*/  P2R R50, PR, RZ, 0x10 ;  /* 0x00000010ff327803 */ /* 0x000fc40000000000 */
[----:B------:R-:W-:Y:S02]  /*65d0*/  ISETP.NE.AND P0, PT, R155, RZ, PT ;  /* 0x000000ff9b00720c */ /* 0x000fe40003f05270 */
[----:B------:R-:W-:Y:S02]  /*65e0*/  SEL R38, R38, 0x5, P6 ;  /* 0x0000000526267807 */ /* 0x000fe40003000000 */
[----:B------:R-:W-:Y:S02]  /*65f0*/  ISETP.NE.AND P4, PT, R138, RZ, PT ;  /* 0x000000ff8a00720c */ /* 0x000fe40003f85270 */
[----:B------:R-:W-:Y:S02]  /*6600*/  ISETP.NE.AND P6, PT, R69, RZ, PT ;  /* 0x000000ff4500720c */ /* 0x000fe40003fc5270 */
[----:B------:R-:W-:Y:S02]  /*6610*/  ISETP.NE.AND P3, PT, R119, RZ, PT ;  /* 0x000000ff7700720c */ /* 0x000fe40003f65270 */
[----:B------:R-:W-:-:S02]  /*6620*/  P2R R67, PR, RZ, 0x1 ;  /* 0x00000001ff437803 */ /* 0x000fc40000000000 */
[----:B------:R-:W-:Y:S02]  /*6630*/  P2R R46, PR, RZ, 0x10 ;  /* 0x00000010ff2e7803 */ /* 0x000fe40000000000 */
[----:B------:R-:W-:Y:S02]  /*6640*/  ISETP.NE.AND P0, PT, R154, RZ, PT ;  /* 0x000000ff9a00720c */ /* 0x000fe40003f05270 */
[----:B------:R-:W-:Y:S02]  /*6650*/  SEL R39, R39, 0x5, P6 ;  /* 0x0000000527277807 */ /* 0x000fe40003000000 */
[----:B------:R-:W-:Y:S02]  /*6660*/  ISETP.NE.AND P4, PT, R137, RZ, PT ;  /* 0x000000ff8900720c */ /* 0x000fe40003f85270 */
[----:B------:R-:W-:Y:S02]  /*6670*/  ISETP.NE.AND P6, PT, R70, RZ, PT ;  /* 0x000000ff4600720c */ /* 0x000fe40003fc5270 */
[----:B------:R-:W-:-:S02]  /*6680*/  SEL R52, R52, 0x5, P3 ;  /* 0x0000000534347807 */ /* 0x000fc40001800000 */
[----:B------:R-:W-:Y:S02]  /*6690*/  ISETP.NE.AND P3, PT, R35, RZ, PT ;  /* 0x000000ff2300720c */ /* 0x000fe40003f65270 */
[----:B------:R-:W-:Y:S02]  /*66a0*/  P2R R66, PR, RZ, 0x1 ;  /* 0x00000001ff427803 */ /* 0x000fe40000000000 */
[----:B------:R-:W-:Y:S02]  /*66b0*/  P2R R35, PR, RZ, 0x10 ;  /* 0x00000010ff237803 */ /* 0x000fe40000000000 */
[----:B------:R-:W-:Y:S02]  /*66c0*/  ISETP.NE.AND P0, PT, R153, RZ, PT ;  /* 0x000000ff9900720c */ /* 0x000fe40003f05270 */
[----:B------:R-:W-:Y:S02]  /*66d0*/  SEL R42, R42, 0x5, P6 ;  /* 0x000000052a2a7807 */ /* 0x000fe40003000000 */
[----:B------:R-:W-:-:S02]  /*66e0*/  ISETP.NE.AND P4, PT, R136, RZ, PT ;  /* 0x000000ff8800720c */ /* 0x000fc40003f85270 */
[----:B------:R-:W-:Y:S02]  /*66f0*/  ISETP.NE.AND P6, PT, R71, RZ, PT ;  /* 0x000000ff4700720c */ /* 0x000fe40003fc5270 */
[----:B------:R-:W-:Y:S02]  /*6700*/  ISETP.NE.AND P1, PT, R65, RZ, PT ;  /* 0x000000ff4100720c */ /* 0x000fe40003f25270 */
[----:B------:R-:W-:Y:S02]  /*6710*/  P2R R65, PR, RZ, 0x1 ;  /* 0x00000001ff417803 */ /* 0x000fe40000000000 */
[----:B------:R-:W-:Y:S02]  /*6720*/  ISETP.NE.AND P0, PT, R120, RZ, PT ;  /* 0x000000ff7800720c */ /* 0x000fe40003f05270 */
[----:B------:R-:W-:Y:S02]  /*6730*/  SEL R42, R42, 0x6, P4 ;  /* 0x000000062a2a7807 */ /* 0x000fe40002000000 */
[----:B------:R-:W-:-:S02]  /*6740*/  SEL R43, R43, 0x5, P6 ;  /* 0x000000052b2b7807 */ /* 0x000fc40003000000 */
[----:B------:R-:W-:Y:S02]  /*6750*/  ISETP.NE.AND P4, PT, R35, RZ, PT ;  /* 0x000000ff2300720c */ /* 0x000fe40003f85270 */
[----:B------:R-:W-:Y:S02]  /*6760*/  ISETP.NE.AND P6, PT, R72, RZ, PT ;  /* 0x000000ff4800720c */ /* 0x000fe40003fc5270 */
[----:B------:R-:W-:Y:S02]  /*6770*/  P2R R64, PR, RZ, 0x1 ;  /* 0x00000001ff407803 */ /* 0x000fe40000000000 */
[----:B------:R-:W-:Y:S02]  /*6780*/  ISETP.NE.AND P0, PT, R134, RZ, PT ;  /* 0x000000ff8600720c */ /* 0x000fe40003f05270 */
[----:B------:R-:W-:Y:S02]  /*6790*/  SEL R43, R43, 0x6, P4 ;  /* 0x000000062b2b7807 */ /* 0x000fe40002000000 */
[----:B------:R-:W-:-:S02]  /*67a0*/  ISETP.NE.AND P5, PT, R63, RZ, PT ;  /* 0x000000ff3f00720c */ /* 0x000fc40003fa5270 */
[----:B------:R-:W-:Y:S02]  /*67b0*/  SEL R44, R44, 0x5, P6 ;  /* 0x000000052c2c7807 */ /* 0x000fe40003000000 */
[----:B------:R-:W-:Y:S02]  /*67c0*/  ISETP.NE.AND P4, PT, R46, RZ, PT ;  /* 0x000000ff2e00720c */ /* 0x000fe40003f85270 */
[----:B------:R-:W-:Y:S02]  /*67d0*/  ISETP.NE.AND P6, PT, R73, RZ, PT ;  /* 0x000000ff4900720c */ /* 0x000fe40003fc5270 */
[----:B------:R-:W-:Y:S02]  /*67e0*/  P2R R63, PR, RZ, 0x1 ;  /* 0x00000001ff3f7803 */ /* 0x000fe40000000000 */
[----:B------:R-:W-:Y:S02]  /*67f0*/  SEL R37, R37, 0x6, P5 ;  /* 0x0000000625257807 */ /* 0x000fe40002800000 */
[----:B------:R-:W-:-:S02]  /*6800*/  ISETP.NE.AND P0, PT, R152, RZ, PT ;  /* 0x000000ff9800720c */ /* 0x000fc40003f05270 */
[----:B------:R-:W-:Y:S02]  /*6810*/  SEL R44, R44, 0x6, P4 ;  /* 0x000000062c2c7807 */ /* 0x000fe40002000000 */
        /* <DEDUP_REMOVED lines=8> */
[----:B------:R-:W-:Y:S02]  /*68a0*/  SEL R3, R3, 0x5, P6 ;  /* 0x0000000503037807 */ /* 0x000fe40003000000 */
[----:B------:R-:W-:Y:S02]  /*68b0*/  ISETP.NE.AND P5, PT, R150, RZ, PT ;  /* 0x000000ff9600720c */ /* 0x000fe40003fa5270 */
[----:B------:R-:W-:-:S02]  /*68c0*/  ISETP.NE.AND P4, PT, R51, RZ, PT ;  /* 0x000000ff3300720c */ /* 0x000fc40003f85270 */
[----:B------:R-:W-:Y:S02]  /*68d0*/  ISETP.NE.AND P6, PT, R75, RZ, PT ;  /* 0x000000ff4b00720c */ /* 0x000fe40003fc5270 */
[----:B------:R-:W-:Y:S02]  /*68e0*/  SEL R44, R44, 0x7, P0 ;  /* 0x000000072c2c7807 */ /* 0x000fe40000000000 */
[----:B------:R-:W-:Y:S02]  /*68f0*/  P2R R60, PR, RZ, 0x20 ;  /* 0x00000020ff3c7803 */ /* 0x000fe40000000000 */
[----:B------:R-:W-:Y:S02]  /*6900*/  SEL R3, R3, 0x6, P4 ;  /* 0x0000000603037807 */ /* 0x000fe40002000000 */
[----:B------:R-:W-:Y:S02]  /*6910*/  ISETP.NE.AND P0, PT, R62, RZ, PT ;  /* 0x000000ff3e00720c */ /* 0x000fe40003f05270 */
[----:B------:R-:W-:-:S02]  /*6920*/  SEL R45, R45, 0x5, P6 ;  /* 0x000000052d2d7807 */ /* 0x000fc40003000000 */
[----:B------:R-:W-:Y:S02]  /*6930*/  ISETP.NE.AND P5, PT, R149, RZ, PT ;  /* 0x000000ff9500720c */ /* 0x000fe40003fa5270 */
[----:B------:R-:W-:Y:S02]  /*6940*/  ISETP.NE.AND P4, PT, R53, RZ, PT ;  /* 0x000000ff3500720c */ /* 0x000fe40003f85270 */
[----:B------:R-:W-:Y:S02]  /*6950*/  ISETP.NE.AND P6, PT, R76, RZ, PT ;  /* 0x000000ff4c00720c */ /* 0x000fe40003fc5270 */
[----:B------:R-:W-:Y:S02]  /*6960*/  SEL R35, R2, 0x7, P0 ;  /* 0x0000000702237807 */ /* 0x000fe40000000000 */
[----:B------:R-:W-:Y:S02]  /*6970*/  P2R R59, PR, RZ, 0x20 ;  /* 0x00000020ff3b7803 */ /* 0x000fe40000000000 */
[----:B------:R-:W-:-:S02]  /*6980*/  SEL R45, R45, 0x6, P4 ;  /* 0x000000062d2d7807 */ /* 0x000fc40002000000 */
[----:B------:R-:W-:Y:S02]  /*6990*/  ISETP.NE.AND P0, PT, R63, RZ, PT ;  /* 0x000000ff3f00720c */ /* 0x000fe40003f05270 */
[----:B------:R-:W-:Y:S02]  /*69a0*/  SEL R47, R47, 0x5, P6 ;  /* 0x000000052f2f7807 */ /* 0x000fe40003000000 */
[----:B------:R-:W-:Y:S02]  /*69b0*/  ISETP.NE.AND P5, PT, R148, RZ, PT ;  /* 0x000000ff9400720c */ /* 0x000fe40003fa5270 */
[----:B------:R-:W-:Y:S02]  /*69c0*/  ISETP.NE.AND P4, PT, R54, RZ, PT ;  /* 0x000000ff3600720c */ /* 0x000fe40003f85270 */
[----:B------:R-:W-:Y:S02]  /*69d0*/  SEL R2, R3, 0x7, P0 ;  /* 0x0000000703027807 */ /* 0x000fe40000000000 */
[----:B------:R-:W-:-:S02]  /*69e0*/  P2R R58, PR, RZ, 0x20 ;  /* 0x00000020ff3a7803 */ /* 0x000fc40000000000 */
[----:B------:R-:W-:Y:S02]  /*69f0*/  SEL R47, R47, 0x6, P4 ;  /* 0x000000062f2f7807 */ /* 0x000fe40002000000 */
[----:B------:R-:W-:Y:S02]  /*6a00*/  ISETP.NE.AND P0, PT, R64, RZ, PT ;  /* 0x000000ff4000720c */ /* 0x000fe40003f05270 */
[----:B------:R-:W-:Y:S02]  /*6a10*/  ISETP.NE.AND P5, PT, R147, RZ, PT ;  /* 0x000000ff9300720c */ /* 0x000fe40003fa5270 */
[----:B------:R-:W-:Y:S02]  /*6a20*/  ISETP.NE.AND P4, PT, R55, RZ, PT ;  /* 0x000000ff3700720c */ /* 0x000fe40003f85270 */
[----:B------:R-:W-:Y:S02]  /*6a30*/  SEL R45, R45, 0x7, P0 ;  /* 0x000000072d2d7807 */ /* 0x000fe40000000000 */
[----:B------:R-:W-:-:S02]  /*6a40*/  P2R R57, PR, RZ, 0x20 ;  /* 0x00000020ff397803 */ /* 0x000fc40000000000 */
[----:B------:R-:W-:Y:S02]  /*6a50*/  SEL R32, R32, 0x7, P4 ;  /* 0x0000000720207807 */ /* 0x000fe40002000000 */
[----:B------:R-:W-:Y:S02]  /*6a60*/  ISETP.NE.AND P0, PT, R65, RZ, PT ;  /* 0x000000ff4100720c */ /* 0x000fe40003f05270 */
[----:B------:R-:W-:Y:S02]  /*6a70*/  SEL R48, R48, 0x5, P1 ;  /* 0x0000000530307807 */ /* 0x000fe40000800000 */
[----:B------:R-:W-:Y:S02]  /*6a80*/  ISETP.NE.AND P5, PT, R146, RZ, PT ;  /* 0x000000ff9200720c */ /* 0x000fe40003fa5270 */
[----:B------:R-:W-:Y:S02]  /*6a90*/  ISETP.NE.AND P4, PT, R56, RZ, PT ;  /* 0x000000ff3800720c */ /* 0x000fe40003f85270 */
[----:B------:R-:W-:-:S02]  /*6aa0*/  ISETP.NE.AND P2, PT, R123, RZ, PT ;  /* 0x000000ff7b00720c */ /* 0x000fc40003f45270 */
[----:B------:R-:W-:Y:S02]  /*6ab0*/  ISETP.NE.AND P1, PT, R130, RZ, PT ;  /* 0x000000ff8200720c */ /* 0x000fe40003f25270 */
[----:B------:R-:W-:Y:S02]  /*6ac0*/  SEL R32, R32, 0x8, P0 ;  /* 0x0000000820207807 */ /* 0x000fe40000000000 */
[----:B------:R-:W-:Y:S02]  /*6ad0*/  SEL R37, R37, 0x7, P4 ;  /* 0x0000000725257807 */ /* 0x000fe40002000000 */
        /* <DEDUP_REMOVED lines=9> */
[----:B------:R-:W-:Y:S02]  /*6b70*/  SEL R38, R38, 0x6, P2 ;  /* 0x0000000626267807 */ /* 0x000fe40001000000 */
[----:B------:R-:W-:Y:S02]  /*6b80*/  ISETP.NE.AND P5, PT, R58, RZ, PT ;  /* 0x000000ff3a00720c */ /* 0x000fe40003fa5270 */
[----:B------:R-:W-:Y:S02]  /*6b90*/  SEL R40, R40, 0x8, P0 ;  /* 0x0000000828287807 */ /* 0x000fe40000000000 */
[----:B------:R-:W-:Y:S02]  /*6ba0*/  SEL R38, R38, 0x7, P5 ;  /* 0x0000000726267807 */ /* 0x000fe40002800000 */
[----:B------:R-:W-:Y:S02]  /*6bb0*/  ISETP.NE.AND P0, PT, R131, RZ, PT ;  /* 0x000000ff8300720c */ /* 0x000fe40003f05270 */
[----:B------:R-:W-:-:S02]  /*6bc0*/  ISETP.NE.AND P1, PT, R144, RZ, PT ;  /* 0x000000ff9000720c */ /* 0x000fc40003f25270 */
[----:B------:R-:W-:Y:S02]  /*6bd0*/  SEL R38, R38, 0x8, P0 ;  /* 0x0000000826267807 */ /* 0x000fe40000000000 */
[----:B------:R-:W-:Y:S02]  /*6be0*/  FSETP.GEU.AND P0, PT, R28, R13, PT ;  /* 0x0000000d1c00720b */ /* 0x000fe40003f0e000 */
[----:B------:R-:W-:Y:S02]  /*6bf0*/  ISETP.NE.AND P2, PT, R126, RZ, PT ;  /* 0x000000ff7e00720c */ /* 0x000fe40003f45270 */
[----:B------:R-:W-:Y:S02]  /*6c00*/  SEL R48, R48, 0x6, P1 ;  /* 0x0000000630307807 */ /* 0x000fe40000800000 */
[----:B------:R-:W-:Y:S02]  /*6c10*/  SEL R39, R39, 0x6, P3 ;  /* 0x0000000627277807 */ /* 0x000fe40001800000 */
[----:B------:R-:W-:-:S02]  /*6c20*/  ISETP.NE.AND P5, PT, R59, RZ, PT ;  /* 0x000000ff3b00720c */ /* 0x000fc40003fa5270 */
[----:B------:R-:W-:Y:S02]  /*6c30*/  FSETP.GEU.AND P1, PT, R25, R14, PT ;  /* 0x0000000e1900720b */ /* 0x000fe40003f2e000 */
[----:B------:R-:W-:Y:S02]  /*6c40*/  SEL R49, R49, 0x6, P2 ;  /* 0x0000000631317807 */ /* 0x000fe40001000000 */
[----:B------:R-:W-:Y:S02]  /*6c50*/  SEL R39, R39, 0x7, P5 ;  /* 0x0000000727277807 */ /* 0x000fe40002800000 */
[C---:B------:R-:W-:Y:S02]  /*6c60*/  FSETP.NAN.AND P2, PT, R13.reuse, R13, PT ;  /* 0x0000000d0d00720b */ /* 0x040fe40003f48000 */
[----:B------:R-:W-:Y:S02]  /*6c70*/  ISETP.NE.AND P5, PT, R60, RZ, PT ;  /* 0x000000ff3c00720c */ /* 0x000fe40003fa5270 */
[----:B------:R-:W-:-:S02]  /*6c80*/  @P0 SEL R13, R13, R28, P2 ;  /* 0x0000001c0d0d0207 */ /* 0x000fc40001000000 */
[----:B------:R-:W-:Y:S02]  /*6c90*/  SEL R39, R39, 0x8, P0 ;  /* 0x0000000827277807 */ /* 0x000fe40000000000 */
[----:B------:R-:W-:Y:S02]  /*6ca0*/  SEL R42, R42, 0x7, P5 ;  /* 0x000000072a2a7807 */ /* 0x000fe40002800000 */
[----:B------:R-:W-:Y:S02]  /*6cb0*/  FSETP.GEU.AND P0, PT, R26, R15, PT ;  /* 0x0000000f1a00720b */ /* 0x000fe40003f0e000 */
[----:B------:R-:W-:Y:S01]  /*6cc0*/  FSETP.NAN.AND P2, PT, R14, R14, PT ;  /* 0x0000000e0e00720b */ /* 0x000fe20003f48000 */
[----:B------:R-:W0:Y:S01]  /*6cd0*/  S2UR UR5, SR_CgaCtaId ;  /* 0x00000000000579c3 */ /* 0x000e220000008800 */
[----:B------:R-:W-:Y:S02]  /*6ce0*/  ISETP.NE.AND P3, PT, R128, RZ, PT ;  /* 0x000000ff8000720c */ /* 0x000fe40003f65270 */
[----:B------:R-:W-:-:S02]  /*6cf0*/  @P1 SEL R14, R14, R25, P2 ;  /* 0x000000190e0e1207 */ /* 0x000fc40001000000 */
[----:B------:R-:W-:Y:S02]  /*6d00*/  SEL R42, R42, 0x8, P1 ;  /* 0x000000082a2a7807 */ /* 0x000fe40000800000 */
[----:B------:R-:W-:Y:S02]  /*6d10*/  ISETP.NE.AND P5, PT, R61, RZ, PT ;  /* 0x000000ff3d00720c */ /* 0x000fe40003fa5270 */
[----:B------:R-:W-:Y:S02]  /*6d20*/  FSETP.GEU.AND P1, PT, R27, R16, PT ;  /* 0x000000101b00720b */ /* 0x000fe40003f2e000 */
[----:B------:R-:W-:Y:S02]  /*6d30*/  SEL R52, R52, 0x6, P3 ;  /* 0x0000000634347807 */ /* 0x000fe40001800000 */
[----:B------:R-:W-:Y:S02]  /*6d40*/  SEL R43, R43, 0x7, P5 ;  /* 0x000000072b2b7807 */ /* 0x000fe40002800000 */
[----:B------:R-:W-:-:S02]  /*6d50*/  FSETP.NAN.AND P2, PT, R15, R15, PT ;  /* 0x0000000f0f00720b */ /* 0x000fc40003f48000 */
[----:B------:R-:W-:Y:S02]  /*6d60*/  FSETP.GEU.AND P3, PT, R30, R17, PT ;  /* 0x000000111e00720b */ /* 0x000fe40003f6e000 */
[----:B------:R-:W-:Y:S02]  /*6d70*/  ISETP.NE.AND P4, PT, R141, RZ, PT ;  /* 0x000000ff8d00720c */ /* 0x000fe40003f85270 */
[----:B------:R-:W-:Y:S02]  /*6d80*/  @P0 SEL R15, R15, R26, P2 ;  /* 0x0000001a0f0f0207 */ /* 0x000fe40001000000 */
[----:B------:R-:W-:Y:S02]  /*6d90*/  SEL R43, R43, 0x8, P0 ;  /* 0x000000082b2b7807 */ /* 0x000fe40000000000 */
[----:B------:R-:W-:Y:S02]  /*6da0*/  FSETP.GEU.AND P0, PT, R29, R18, PT ;  /* 0x000000121d00720b */ /* 0x000fe40003f0e000 */
[----:B------:R-:W-:-:S02]  /*6db0*/  FSETP.NAN.AND P2, PT, R16, R16, PT ;  /* 0x000000101000720b */ /* 0x000fc40003f48000 */
[----:B------:R-:W-:Y:S02]  /*6dc0*/  SEL R52, R52, 0x7, P4 ;  /* 0x0000000734347807 */ /* 0x000fe40002000000 */
[----:B------:R-:W-:Y:S02]  /*6dd0*/  FSETP.NAN.AND P4, PT, R17, R17, PT ;  /* 0x000000111100720b */ /* 0x000fe40003f88000 */
[----:B------:R-:W-:Y:S02]  /*6de0*/  @P1 SEL R16, R16, R27, P2 ;  /* 0x0000001b10101207 */ /* 0x000fe40001000000 */
[----:B------:R-:W-:Y:S02]  /*6df0*/  FSETP.GEU.AND P2, PT, R34, R19, PT ;  /* 0x000000132200720b */ /* 0x000fe40003f4e000 */
[----:B------:R-:W-:Y:S01]  /*6e00*/  SHF.R.U32.HI R3, RZ, 0x2, R7 ;  /* 0x00000002ff037819 */ /* 0x000fe20000011607 */
[----:B------:R-:W-:Y:S01]  /*6e10*/  IMAD.SHL.U32 R25, R7, 0x10, RZ ;  /* 0x0000001007197824 */ /* 0x000fe200078e00ff */
[----:B------:R-:W-:Y:S01]  /*6e20*/  @P3 SEL R17, R17, R30, P4 ;  /* 0x0000001e11113207 */ /* 0x000fe20002000000 */
[----:B------:R-:W-:Y:S01]  /*6e30*/  UMOV UR4, 0x400 ;  /* 0x0000040000047882 */ /* 0x000fe20000000000 */
[----:B------:R-:W-:-:S02]  /*6e40*/  FSETP.NAN.AND P4, PT, R18, R18, PT ;  /* 0x000000121200720b */ /* 0x000fc40003f88000 */
[----:B------:R-:W-:Y:S02]  /*6e50*/  SEL R44, R44, 0x8, P1 ;  /* 0x000000082c2c7807 */ /* 0x000fe40000800000 */
[----:B------:R-:W-:Y:S02]  /*6e60*/  SGXT.U32 R3, R3, 0x6 ;  /* 0x000000060303781a */ /* 0x000fe40000000000 */
[----:B------:R-:W-:Y:S01]  /*6e70*/  FSETP.GEU.AND P1, PT, R31, R20, PT ;  /* 0x000000141f00720b */ /* 0x000fe20003f2e000 */
[----:B0-----:R-:W-:Y:S01]  /*6e80*/  UPRMT UR4, UR5, 0x654, UR4 ;  /* 0x0000065405047896 */ /* 0x001fe20008000004 */
[----:B------:R-:W-:Y:S02]  /*6e90*/  @P0 SEL R18, R18, R29, P4 ;  /* 0x0000001d12120207 */ /* 0x000fe40002000000 */
[----:B------:R-:W-:Y:S02]  /*6ea0*/  LOP3.LUT R25, R25, 0xff0, RZ, 0xc0, !PT ;  /* 0x00000ff019197812 */ /* 0x000fe400078ec0ff */
[----:B------:R-:W-:Y:S01]  /*6eb0*/  PRMT R0, R3, 0x6540, R0 ;  /* 0x0000654003007816 */ /* 0x000fe20000000000 */
[----:B------:R-:W-:Y:S01]  /*6ec0*/  IMAD.SHL.U32 R3, R7, 0x4, RZ ;  /* 0x0000000407037824 */ /* 0x000fe200078e00ff */
[----:B------:R-:W-:-:S02]  /*6ed0*/  FSETP.NAN.AND P4, PT, R19, R19, PT ;  /* 0x000000131300720b */ /* 0x000fc40003f88000 */
[----:B------:R-:W-:Y:S02]  /*6ee0*/  SEL R35, R35, 0x8, P3 ;  /* 0x0000000823237807 */ /* 0x000fe40001800000 */
[----:B------:R-:W-:Y:S01]  /*6ef0*/  FSETP.GEU.AND P3, PT, R36, R21, PT ;  /* 0x000000152400720b */ /* 0x000fe20003f6e000 */
[----:B------:R-:W-:Y:S01]  /*6f00*/  VIADD R26, R25, UR4 ;  /* 0x00000004191a7c36 */ /* 0x000fe20008000000 */
[----:B------:R-:W-:Y:S02]  /*6f10*/  @P2 SEL R19, R19, R34, P4 ;  /* 0x0000002213132207 */ /* 0x000fe40002000000 */
[----:B------:R-:W-:Y:S02]  /*6f20*/  LOP3.LUT R28, R7, 0xfc, RZ, 0xc0, !PT ;  /* 0x000000fc071c7812 */ /* 0x000fe400078ec0ff */
[C---:B------:R-:W-:Y:S02]  /*6f30*/  FSETP.NAN.AND P4, PT, R20.reuse, R20, PT ;  /* 0x000000141400720b */ /* 0x040fe40003f88000 */
[----:B------:R-:W-:Y:S01]  /*6f40*/  LOP3.LUT R7, R3, 0x3fc, RZ, 0xc0, !PT ;  /* 0x000003fc03077812 */ /* 0x000fe200078ec0ff */
[----:B------:R-:W-:Y:S01]  /*6f50*/  IMAD R27, R25, 0x4, R26 ;  /* 0x00000004191b7824 */ /* 0x000fe200078e021a */
[----:B------:R-:W-:-:S02]  /*6f60*/  @P1 SEL R20, R20, R31, P4 ;  /* 0x0000001f14141207 */ /* 0x000fc40002000000 */
[----:B------:R-:W-:Y:S02]  /*6f70*/  LOP3.LUT R25, R7, 0x400, RZ, 0xfc, !PT ;  /* 0x0000040007197812 */ /* 0x000fe400078efcff */
[----:B------:R-:W-:Y:S02]  /*6f80*/  FSETP.NAN.AND P4, PT, R21, R21, PT ;  /* 0x000000151500720b */ /* 0x000fe40003f88000 */
[----:B------:R-:W-:Y:S02]  /*6f90*/  LOP3.LUT R26, R25, 0x7f0, RZ, 0xc0, !PT ;  /* 0x000007f0191a7812 */ /* 0x000fe400078ec0ff */
[----:B------:R-:W-:Y:S02]  /*6fa0*/  @P3 SEL R21, R21, R36, P4 ;  /* 0x0000002415153207 */ /* 0x000fe40002000000 */
[----:B------:R-:W-:Y:S02]  /*6fb0*/  FSETP.GEU.AND P4, PT, R33, R22, PT ;  /* 0x000000162100720b */ /* 0x000fe40003f8e000 */
[----:B------:R-:W-:Y:S01]  /*6fc0*/  SEL R25, R2, 0x8, P0 ;  /* 0x0000000802197807 */ /* 0x000fe20000000000 */
[----:B------:R-:W-:Y:S01]  /*6fd0*/  VIADD R2, R26, UR4 ;  /* 0x000000041a027c36 */ /* 0x000fe20008000000 */
[----:B------:R-:W-:-:S02]  /*6fe0*/  SEL R26, R45, 0x8, P2 ;  /* 0x000000082d1a7807 */ /* 0x000fc40001000000 */
[----:B------:R-:W-:Y:S02]  /*6ff0*/  FSETP.GEU.AND P2, PT, R24, R23, PT ;  /* 0x000000171800720b */ /* 0x000fe40003f4e000 */
[----:B------:R-:W-:-:S05]  /*7000*/  FSETP.NAN.AND P0, PT, R22, R22, PT ;  /* 0x000000161600720b */ /* 0x000fca0003f08000 */
[----:B------:R-:W-:Y:S02]  /*7010*/  @P4 SEL R22, R22, R33, P0 ;  /* 0x0000002116164207 */ /* 0x000fe40000000000 */
[----:B------:R-:W-:Y:S02]  /*7020*/  FSETP.NAN.AND P0, PT, R23, R23, PT ;  /* 0x000000171700720b */ /* 0x000fe40003f08000 */
[C---:B------:R-:W-:Y:S02]  /*7030*/  LOP3.LUT R29, R7.reuse, 0x800, RZ, 0xfc, !PT ;  /* 0x00000800071d7812 */ /* 0x040fe400078efcff */
[----:B------:R-:W-:Y:S02]  /*7040*/  LOP3.LUT R30, R7, 0xc00, RZ, 0xfc, !PT ;  /* 0x00000c00071e7812 */ /* 0x000fe400078efcff */
[----:B------:R-:W-:Y:S02]  /*7050*/  @P2 SEL R23, R23, R24, P0 ;  /* 0x0000001817172207 */ /* 0x000fe40000000000 */
[----:B------:R-:W-:-:S02]  /*7060*/  LOP3.LUT R29, R29, 0xbf0, RZ, 0xc0, !PT ;  /* 0x00000bf01d1d7812 */ /* 0x000fc400078ec0ff */
[----:B------:R-:W-:Y:S01]  /*7070*/  LOP3.LUT R31, R30, 0xff0, RZ, 0xc0, !PT ;  /* 0x00000ff01e1f7812 */ /* 0x000fe200078ec0ff */
[----:B------:R0:W-:Y:S01]  /*7080*/  STS.128 [R27], R8 ;  /* 0x000000081b007388 */ /* 0x0001e20000000c00 */
[----:B------:R-:W-:-:S03]  /*7090*/  LEA R28, R28, UR4, 0x2 ;  /* 0x000000041c1c7c11 */ /* 0x000fc6000f8e10ff */
[----:B------:R1:W-:Y:S01]  /*70a0*/  STS.128 [R27+0x10], R12 ;  /* 0x0000100c1b007388 */ /* 0x0003e20000000c00 */
[----:B------:R-:W-:-:S03]  /*70b0*/  VIADD R30, R29, UR4 ;  /* 0x000000041d1e7c36 */ /* 0x000fc60008000000 */
[----:B------:R-:W-:Y:S01]  /*70c0*/  STS.128 [R27+0x20], R16 ;  /* 0x000020101b007388 */ /* 0x000fe20000000c00 */
[----:B------:R-:W-:Y:S01]  /*70d0*/  VIADD R34, R31, UR4 ;  /* 0x000000041f227c36 */ /* 0x000fe20008000000 */
[----:B------:R-:W-:Y:S02]  /*70e0*/  LOP3.LUT R3, R4, 0xc, R3, 0xf8, !PT ;  /* 0x0000000c04037812 */ /* 0x000fe400078ef803 */
[----:B------:R-:W-:Y:S01]  /*70f0*/  STS.128 [R27+0x30], R20 ;  /* 0x000030141b007388 */ /* 0x000fe20000000c00 */
[----:B------:R-:W-:Y:S01]  /*7100*/  IMAD R28, R7, 0x4, R28 ;  /* 0x00000004071c7824 */ /* 0x000fe200078e021c */
[----:B------:R-:W-:Y:S01]  /*7110*/  ISETP.NE.AND P5, PT, R127, RZ, PT ;  /* 0x000000ff7f00720c */ /* 0x000fe20003fa5270 */
[C---:B------:R-:W-:Y:S01]  /*7120*/  IMAD R29, R7.reuse, 0x4, R2 ;  /* 0x00000004071d7824 */ /* 0x040fe200078e0202 */
[----:B------:R-:W-:Y:S01]  /*7130*/  BAR.SYNC.DEFER_BLOCKING 0x0 ;  /* 0x0000000000007b1d */ /* 0x000fe20000010000 */
[C---:B------:R-:W-:Y:S02]  /*7140*/  IMAD R30, R7.reuse, 0x4, R30 ;  /* 0x00000004071e7824 */ /* 0x040fe400078e021e */
[----:B------:R-:W-:Y:S01]  /*7150*/  IMAD R34, R7, 0x4, R34 ;  /* 0x0000000407227824 */ /* 0x000fe200078e0222 */
[----:B------:R-:W-:-:S02]  /*7160*/  SHF.R.S32.HI R7, RZ, 0x1b, R6 ;  /* 0x0000001bff077819 */ /* 0x000fc40000011406 */
[----:B------:R-:W-:Y:S01]  /*7170*/  ISETP.NE.AND P6, PT, R156, RZ, PT ;  /* 0x000000ff9c00720c */ /* 0x000fe20003fc5270 */
[----:B------:R-:W-:Y:S01]  /*7180*/  ULDC.64 UR4, c[0x0][0x220] ;  /* 0x0000880000047ab9 */ /* 0x000fe20000000a00 */
[----:B------:R-:W-:-:S04]  /*7190*/  SGXT R7, R7, 0x1 ;  /* 0x000000010707781a */ /* 0x000fc80000000200 */
[----:B------:R-:W-:-:S05]  /*71a0*/  LEA.HI R7, R7, R4, RZ, 0x6 ;  /* 0x0000000407077211 */ /* 0x000fca00078f30ff */
[C---:B------:R-:W-:Y:S01]  /*71b0*/  IMAD.SHL.U32 R6, R7.reuse, 0x100, RZ ;  /* 0x0000010007067824 */ /* 0x040fe200078e00ff */
[----:B------:R-:W-:-:S04]  /*71c0*/  LOP3.LUT R7, R7, 0xffffffc0, RZ, 0xc0, !PT ;  /* 0xffffffc007077812 */ /* 0x000fc800078ec0ff */
[----:B0-----:R-:W-:Y:S01]  /*71d0*/  LOP3.LUT R8, R6, 0xffffc000, RZ, 0xc0, !PT ;  /* 0xffffc00006087812 */ /* 0x001fe200078ec0ff */
[----:B------:R-:W0:Y:S04]  /*71e0*/  LDS.128 R60, [R28] ;  /* 0x000000001c3c7984 */ /* 0x000e280000000c00 */
[----:B------:R-:W2:Y:S01]  /*71f0*/  LDS.128 R16, [R29+0x1000] ;  /* 0x001000001d107984 */ /* 0x000ea20000000c00 */
[----:B------:R-:W-:-:S03]  /*7200*/  SHF.R.S32.HI R2, RZ, 0x1f, R3 ;  /* 0x0000001fff027819 */ /* 0x000fc60000011403 */
[----:B------:R-:W3:Y:S01]  /*7210*/  LDS.128 R20, [R30+0x2000] ;  /* 0x002000001e147984 */ /* 0x000ee20000000c00 */
[----:B------:R-:W-:-:S03]  /*7220*/  IADD3 R8, R8, R4, -R7 ;  /* 0x0000000408087210 */ /* 0x000fc60007ffe807 */
[----:B------:R-:W4:Y:S01]  /*7230*/  LDS.128 R56, [R34+0x3000] ;  /* 0x0030000022387984 */ /* 0x000f220000000c00 */
[----:B------:R-:W-:Y:S01]  /*7240*/  LEA.HI R2, R2, R3, RZ, 0x6 ;  /* 0x0000000302027211 */ /* 0x000fe200078f30ff */
[----:B-1----:R-:W-:Y:S02]  /*7250*/  IMAD R12, R5, 0x40, R8 ;  /* 0x00000040050c7824 */ /* 0x002fe400078e0208 */
[----:B------:R-:W1:Y:S02]  /*7260*/  LDC.64 R8, c[0x0][0x218] ;  /* 0x00008600ff087b82 */ /* 0x000e640000000a00 */
[----:B------:R-:W-:Y:S01]  /*7270*/  IMAD.SHL.U32 R6, R2, 0x100, RZ ;  /* 0x0000010002067824 */ /* 0x000fe200078e00ff */
[----:B------:R-:W-:Y:S02]  /*7280*/  SEL R49, R49, 0x7, P5 ;  /* 0x0000000731317807 */ /* 0x000fe40002800000 */
[----:B------:R-:W-:Y:S02]  /*7290*/  ISETP.NE.AND P5, PT, R122, RZ, PT ;  /* 0x000000ff7a00720c */ /* 0x000fe40003fa5270 */
[----:B------:R-:W-:-:S02]  /*72a0*/  LOP3.LUT R2, R2, 0xffffffc0, RZ, 0xc0, !PT ;  /* 0xffffffc002027812 */ /* 0x000fc400078ec0ff */
[----:B------:R-:W-:Y:S02]  /*72b0*/  LOP3.LUT R6, R6, 0xffffc000, RZ, 0xc0, !PT ;  /* 0xffffc00006067812 */ /* 0x000fe400078ec0ff */
[----:B------:R-:W-:Y:S02]  /*72c0*/  SEL R41, R41, 0x8, P6 ;  /* 0x0000000829297807 */ /* 0x000fe40003000000 */
[----:B------:R-:W-:Y:S02]  /*72d0*/  ISETP.GE.AND P0, PT, R5, 0x100, PT ;  /* 0x000001000500780c */ /* 0x000fe40003f06270 */
[----:B------:R-:W-:Y:S02]  /*72e0*/  ISETP.NE.AND P6, PT, R125, RZ, PT ;  /* 0x000000ff7d00720c */ /* 0x000fe40003fc5270 */
[----:B------:R-:W-:Y:S02]  /*72f0*/  SEL R48, R48, 0x7, P5 ;  /* 0x0000000730307807 */ /* 0x000fe40002800000 */
[----:B------:R-:W-:-:S02]  /*7300*/  ISETP.GE.AND P5, PT, R3, 0x100, PT ;  /* 0x000001000300780c */ /* 0x000fc40003fa6270 */
[----:B------:R-:W-:Y:S02]  /*7310*/  IADD3 R7, R6, R3, -R2 ;  /* 0x0000000306077210 */ /* 0x000fe40007ffe802 */
[----:B------:R-:W-:Y:S02]  /*7320*/  LOP3.LUT R2, R0, 0x40, RZ, 0xfc, !PT ;  /* 0x0000004000027812 */ /* 0x000fe400078efcff */
[----:B------:R-:W-:Y:S02]  /*7330*/  ISETP.LT.AND P0, PT, R4, 0x100, !P0 ;  /* 0x000001000400780c */ /* 0x000fe40004701270 */
[C---:B------:R-:W-:Y:S02]  /*7340*/  LOP3.LUT R3, R0.reuse, 0x80, RZ, 0xfc, !PT ;  /* 0x0000008000037812 */ /* 0x040fe400078efcff */
[----:B------:R-:W-:Y:S02]  /*7350*/  SEL R47, R47, 0x7, P6 ;  /* 0x000000072f2f7807 */ /* 0x000fe40003000000 */
[----:B------:R-:W-:-:S02]  /*7360*/  LOP3.LUT R4, R0, 0xc0, RZ, 0xfc, !PT ;  /* 0x000000c000047812 */ /* 0x000fc400078efcff */
[----:B------:R-:W-:Y:S02]  /*7370*/  ISETP.LT.AND P6, PT, R0, 0x100, !P5 ;  /* 0x000001000000780c */ /* 0x000fe40006fc1270 */
[----:B------:R-:W-:Y:S02]  /*7380*/  SEL R49, R49, 0x8, P4 ;  /* 0x0000000831317807 */ /* 0x000fe40002000000 */
[----:B------:R-:W-:Y:S02]  /*7390*/  ISETP.LT.AND P4, PT, R2, 0x100, !P5 ;  /* 0x000001000200780c */ /* 0x000fe40006f81270 */
[----:B------:R-:W-:Y:S02]  /*73a0*/  SEL R48, R48, 0x8, P3 ;  /* 0x0000000830307807 */ /* 0x000fe40001800000 */
[----:B------:R-:W-:Y:S01]  /*73b0*/  ISETP.LT.AND P3, PT, R3, 0x100, !P5 ;  /* 0x000001000300780c */ /* 0x000fe20006f61270 */
[--C-:B------:R-:W-:Y:S01]  /*73c0*/  IMAD R5, R0, 0x40, R7.reuse ;  /* 0x0000004000057824 */ /* 0x100fe200078e0207 */
[----:B------:R-:W-:Y:S01]  /*73d0*/  ISETP.LT.AND P5, PT, R4, 0x100, !P5 ;  /* 0x000001000400780c */ /* 0x000fe20006fa1270 */
[----:B------:R-:W-:-:S02]  /*73e0*/  IMAD R11, R2, 0x40, R7 ;  /* 0x00000040020b7824 */ /* 0x000fc400078e0207 */
[--C-:B------:R-:W-:Y:S02]  /*73f0*/  IMAD R13, R3, 0x40, R7.reuse ;  /* 0x00000040030d7824 */ /* 0x100fe400078e0207 */
[----:B------:R-:W-:Y:S02]  /*7400*/  IMAD R15, R4, 0x40, R7 ;  /* 0x00000040040f7824 */ /* 0x000fe400078e0207 */
[----:B-1----:R-:W-:Y:S01]  /*7410*/  IMAD.WIDE R2, R5, 0x4, R8 ;  /* 0x0000000405027825 */ /* 0x002fe200078e0208 */
[----:B------:R-:W-:-:S03]  /*7420*/  SEL R47, R47, 0x8, P1 ;  /* 0x000000082f2f7807 */ /* 0x000fc60000800000 */
[----:B------:R-:W-:Y:S01]  /*7430*/  IMAD.WIDE R4, R11, 0x4, R8 ;  /* 0x000000040b047825 */ /* 0x000fe200078e0208 */
[----:B------:R-:W-:-:S03]  /*7440*/  SEL R52, R52, 0x8, P2 ;  /* 0x0000000834347807 */ /* 0x000fc60001000000 */
[--C-:B------:R-:W-:Y:S01]  /*7450*/  IMAD.WIDE R6, R13, 0x4, R8.reuse ;  /* 0x000000040d067825 */ /* 0x100fe200078e0208 */
[----:B------:R-:W-:Y:S01]  /*7460*/  IADD3 R10, P1, R12, UR4, RZ ;  /* 0x000000040c0a7c10 */ /* 0x000fe2000ff3e0ff */
[----:B0-----:R0:W-:Y:S02]  /*7470*/  @P6 STG.E.128 desc[UR6][R2.64], R60 ;  /* 0x0000003c02006986 */ /* 0x0011e4000c101d06 */
[----:B------:R-:W-:Y:S01]  /*7480*/  IMAD.WIDE R8, R15, 0x4, R8 ;  /* 0x000000040f087825 */ /* 0x000fe200078e0208 */
[----:B------:R-:W-:Y:S01]  /*7490*/  PRMT R32, R32, 0x3340, R37 ;  /* 0x0000334020207816 */ /* 0x000fe20000000025 */
[----:B--2---:R0:W-:Y:S01]  /*74a0*/  @P4 STG.E.128 desc[UR6][R4.64], R16 ;  /* 0x0000001004004986 */ /* 0x0041e2000c101d06 */
[----:B------:R-:W-:Y:S02]  /*74b0*/  PRMT R41, R40, 0x3340, R41 ;  /* 0x0000334028297816 */ /* 0x000fe40000000029 */
[----:B------:R-:W-:Y:S01]  /*74c0*/  PRMT R38, R38, 0x3340, R39 ;  /* 0x0000334026267816 */ /* 0x000fe20000000027 */
[----:B---3--:R0:W-:Y:S01]  /*74d0*/  @P3 STG.E.128 desc[UR6][R6.64], R20 ;  /* 0x0000001406003986 */ /* 0x0081e2000c101d06 */
[----:B------:R-:W-:-:S02]  /*74e0*/  PRMT R43, R42, 0x3340, R43 ;  /* 0x000033402a2b7816 */ /* 0x000fc4000000002b */
[----:B------:R-:W-:Y:S01]  /*74f0*/  PRMT R35, R44, 0x3340, R35 ;  /* 0x000033402c237816 */ /* 0x000fe20000000023 */
[----:B----4-:R0:W-:Y:S01]  /*7500*/  @P5 STG.E.128 desc[UR6][R8.64], R56 ;  /* 0x0000003808005986 */ /* 0x0101e2000c101d06 */
[----:B------:R-:W-:Y:S02]  /*7510*/  PRMT R26, R25, 0x3340, R26 ;  /* 0x00003340191a7816 */ /* 0x000fe4000000001a */
[----:B------:R-:W-:Y:S02]  /*7520*/  PRMT R47, R47, 0x3340, R48 ;  /* 0x000033402f2f7816 */ /* 0x000fe40000000030 */
[----:B------:R-:W-:Y:S02]  /*7530*/  PRMT R52, R49, 0x3340, R52 ;  /* 0x0000334031347816 */ /* 0x000fe40000000034 */
[----:B------:R-:W-:Y:S02]  /*7540*/  LEA.HI.X.SX32 R11, R12, UR5, 0x1, P1 ;  /* 0x000000050c0b7c11 */ /* 0x000fe400088f0eff */
[----:B------:R-:W-:-:S02]  /*7550*/  PRMT R24, R32, 0x5410, R41 ;  /* 0x0000541020187816 */ /* 0x000fc40000000029 */
[----:B------:R-:W-:Y:S02]  /*7560*/  PRMT R25, R38, 0x5410, R43 ;  /* 0x0000541026197816 */ /* 0x000fe4000000002b */
[----:B------:R-:W-:Y:S02]  /*7570*/  PRMT R26, R35, 0x5410, R26 ;  /* 0x00005410231a7816 */ /* 0x000fe4000000001a */
[----:B------:R-:W-:Y:S01]  /*7580*/  PRMT R27, R47, 0x5410, R52 ;  /* 0x000054102f1b7816 */ /* 0x000fe20000000034 */
[----:B0-----:R-:W-:Y:S06]  /*7590*/  @!P0 EXIT ;  /* 0x000000000000894d */ /* 0x001fec0003800000 */
[----:B------:R-:W-:Y:S01]  /*75a0*/  STG.E.128 desc[UR6][R10.64], R24 ;  /* 0x000000180a007986 */ /* 0x000fe2000c101d06 */
[----:B------:R-:W-:Y:S05]  /*75b0*/  EXIT ;  /* 0x000000000000794d */ /* 0x000fea0003800000 */
.L_x_0:
[----:B------:R-:W-:-:S00]  /*75c0*/  BRA `(.L_x_0) ;  /* 0xfffffffc00fc7947 */ /* 0x000fc0000383ffff */
[----:B------:R-:W-:-:S00]  /*75d0*/  NOP ;  /* 0x0000000000007918 */ /* 0x000fc00000000000 */
        /* <DEDUP_REMOVED lines=10> */
.L_x_1:


//--------------------- .nv.shared.triton_poi_fused_max_pool2d_with_indices_7 --------------------------
	.section	.nv.shared.triton_poi_fused_max_pool2d_with_indices_7,"aw",@nobits
	.sectionflags	@""
	.align	16
	.zero		1024


//--------------------- .nv.constant0.triton_poi_fused_max_pool2d_with_indices_7 --------------------------
	.section	.nv.constant0.triton_poi_fused_max_pool2d_with_indices_7,"a",@progbits
	.sectionflags	@""
	.align	4
.nv.constant0.triton_poi_fused_max_pool2d_with_indices_7:
	.zero		560
